//
// Generated by NVIDIA NVVM Compiler
//
// Compiler Build ID: CL-36424714
// Cuda compilation tools, release 13.0, V13.0.88
// Based on NVVM 20.0.0
//

.version 9.0
.target sm_100
.address_size 64

	// .globl	filter
.extern .shared .align 16 .b8 shared_buf[];

.visible .entry filter(
	.param .u64 .ptr .align 1 filter_param_0,
	.param .u32 filter_param_1,
	.param .u64 .ptr .align 1 filter_param_2,
	.param .u32 filter_param_3,
	.param .u64 .ptr .align 1 filter_param_4,
	.param .u32 filter_param_5,
	.param .u32 filter_param_6,
	.param .u64 .ptr .align 1 filter_param_7
)
{
	.reg .pred 	%p<28>;
	.reg .b32 	%r<162>;
	.reg .b32 	%f<141>;
	.reg .b64 	%rd<105>;

	ld.param.u64 	%rd34, [filter_param_0];
	ld.param.u32 	%r41, [filter_param_1];
	ld.param.u64 	%rd35, [filter_param_2];
	ld.param.u32 	%r42, [filter_param_3];
	ld.param.u64 	%rd36, [filter_param_4];
	ld.param.u32 	%r43, [filter_param_5];
	ld.param.u32 	%r44, [filter_param_6];
	ld.param.u64 	%rd33, [filter_param_7];
	cvta.to.global.u64 	%rd1, %rd35;
	cvta.to.global.u64 	%rd2, %rd34;
	cvta.to.global.u64 	%rd37, %rd36;
	mul.lo.s32 	%r1, %r41, 40;
	mov.u32 	%r2, %tid.x;
	shl.b32 	%r45, %r2, 1;
	cvt.u64.u32 	%rd3, %r45;
	mul.wide.u32 	%rd38, %r45, 4;
	add.s64 	%rd39, %rd37, %rd38;
	ld.global.nc.f32 	%f1, [%rd39];
	ld.global.nc.f32 	%f2, [%rd39+4];
	setp.eq.s32 	%p1, %r44, 0;
	@%p1 bra 	$L__BB0_34;
	mov.u32 	%r47, %ctaid.x;
	mul.lo.s32 	%r48, %r44, %r41;
	cvt.u64.u32 	%rd40, %r48;
	mul.wide.u32 	%rd41, %r48, %r47;
	shl.b64 	%rd42, %rd41, 2;
	add.s64 	%rd43, %rd2, %rd42;
	setp.eq.s32 	%p2, %r47, 0;
	mul.wide.u32 	%rd44, %r48, 4;
	sub.s64 	%rd45, %rd43, %rd44;
	selp.b64 	%rd46, %rd2, %rd45, %p2;
	add.s32 	%r49, %r43, -1;
	setp.eq.s32 	%p3, %r47, %r49;
	selp.b64 	%rd47, 0, %rd40, %p3;
	shl.b64 	%rd48, %rd47, 2;
	add.s64 	%rd49, %rd43, %rd48;
	cvt.u32.u64 	%r50, %rd3;
	cvta.to.global.u64 	%rd50, %rd33;
	shr.u32 	%r51, %r41, 31;
	add.s32 	%r52, %r41, %r51;
	shr.s32 	%r3, %r52, 1;
	sub.s32 	%r53, %r48, %r41;
	add.s32 	%r54, %r53, %r50;
	mul.wide.s32 	%rd51, %r54, 4;
	add.s64 	%rd4, %rd46, %rd51;
	add.s64 	%rd5, %rd43, %rd51;
	add.s64 	%rd6, %rd49, %rd51;
	shl.b32 	%r55, %r50, 2;
	mov.u32 	%r56, shared_buf;
	add.s32 	%r4, %r56, %r55;
	add.s32 	%r5, %r4, %r1;
	shl.b64 	%rd52, %rd3, 2;
	add.s64 	%rd7, %rd46, %rd52;
	add.s64 	%rd8, %rd43, %rd52;
	add.s64 	%rd9, %rd49, %rd52;
	add.s64 	%rd10, %rd50, %rd52;
	add.s32 	%r57, %r56, %r1;
	mad.lo.s32 	%r58, %r41, -36, %r57;
	add.s32 	%r6, %r58, %r55;
	add.s32 	%r7, %r6, %r1;
	shl.b32 	%r8, %r41, 2;
	add.s32 	%r59, %r6, %r8;
	add.s32 	%r9, %r59, %r8;
	add.s32 	%r10, %r9, %r1;
	add.f32 	%f9, %f1, 0f00000000;
	max.f32 	%f10, %f9, 0f00000000;
	min.f32 	%f11, %f9, 0f00000000;
	fma.rn.f32 	%f3, %f11, 0f3DCCCCCD, %f10;
	add.f32 	%f12, %f2, 0f00000000;
	max.f32 	%f13, %f12, 0f00000000;
	min.f32 	%f14, %f12, 0f00000000;
	fma.rn.f32 	%f4, %f14, 0f3DCCCCCD, %f13;
	mov.b32 	%r156, 0;
$L__BB0_2:
	setp.ge.s32 	%p4, %r2, %r3;
	bar.sync 	0;
	@%p4 bra 	$L__BB0_18;
	mul.lo.s32 	%r12, %r41, 40;
	setp.eq.s32 	%p5, %r156, %r44;
	mov.b32 	%r157, 0;
	@%p5 bra 	$L__BB0_12;
	mul.lo.s32 	%r62, %r156, %r41;
	mul.wide.s32 	%rd53, %r62, 4;
	add.s64 	%rd11, %rd7, %rd53;
	ld.global.nc.v2.f32 	{%f15, %f16}, [%rd11];
	st.shared.v2.f32 	[%r6], {%f15, %f16};
	add.s64 	%rd12, %rd8, %rd53;
	ld.global.nc.v2.f32 	{%f17, %f18}, [%rd12];
	st.shared.v2.f32 	[%r7], {%f17, %f18};
	add.s64 	%rd13, %rd9, %rd53;
	ld.global.nc.v2.f32 	{%f19, %f20}, [%rd13];
	add.s32 	%r63, %r7, %r12;
	st.shared.v2.f32 	[%r63], {%f19, %f20};
	add.s32 	%r64, %r156, 1;
	setp.eq.s32 	%p6, %r64, %r44;
	mov.b32 	%r157, 1;
	@%p6 bra 	$L__BB0_12;
	mul.wide.s32 	%rd14, %r41, 4;
	add.s64 	%rd15, %rd11, %rd14;
	ld.global.nc.v2.f32 	{%f21, %f22}, [%rd15];
	add.s32 	%r66, %r6, %r8;
	st.shared.v2.f32 	[%r66], {%f21, %f22};
	add.s64 	%rd16, %rd12, %rd14;
	ld.global.nc.v2.f32 	{%f23, %f24}, [%rd16];
	mad.lo.s32 	%r67, %r41, 40, %r66;
	st.shared.v2.f32 	[%r67], {%f23, %f24};
	add.s64 	%rd17, %rd13, %rd14;
	ld.global.nc.v2.f32 	{%f25, %f26}, [%rd17];
	add.s32 	%r68, %r67, %r12;
	st.shared.v2.f32 	[%r68], {%f25, %f26};
	add.s32 	%r69, %r156, 2;
	setp.eq.s32 	%p7, %r69, %r44;
	mov.b32 	%r157, 2;
	@%p7 bra 	$L__BB0_12;
	add.s64 	%rd18, %rd15, %rd14;
	ld.global.nc.v2.f32 	{%f27, %f28}, [%rd18];
	st.shared.v2.f32 	[%r9], {%f27, %f28};
	add.s64 	%rd19, %rd16, %rd14;
	ld.global.nc.v2.f32 	{%f29, %f30}, [%rd19];
	st.shared.v2.f32 	[%r10], {%f29, %f30};
	add.s64 	%rd20, %rd17, %rd14;
	ld.global.nc.v2.f32 	{%f31, %f32}, [%rd20];
	add.s32 	%r71, %r10, %r12;
	st.shared.v2.f32 	[%r71], {%f31, %f32};
	add.s32 	%r72, %r156, 3;
	setp.eq.s32 	%p8, %r72, %r44;
	mov.b32 	%r157, 3;
	@%p8 bra 	$L__BB0_12;
	add.s64 	%rd21, %rd18, %rd14;
	ld.global.nc.v2.f32 	{%f33, %f34}, [%rd21];
	add.s32 	%r13, %r9, %r8;
	st.shared.v2.f32 	[%r13], {%f33, %f34};
	add.s64 	%rd22, %rd19, %rd14;
	ld.global.nc.v2.f32 	{%f35, %f36}, [%rd22];
	mad.lo.s32 	%r74, %r41, 40, %r13;
	st.shared.v2.f32 	[%r74], {%f35, %f36};
	add.s64 	%rd23, %rd20, %rd14;
	ld.global.nc.v2.f32 	{%f37, %f38}, [%rd23];
	add.s32 	%r75, %r74, %r12;
	st.shared.v2.f32 	[%r75], {%f37, %f38};
	add.s32 	%r76, %r156, 4;
	setp.eq.s32 	%p9, %r76, %r44;
	mov.b32 	%r157, 4;
	@%p9 bra 	$L__BB0_12;
	add.s64 	%rd24, %rd21, %rd14;
	ld.global.nc.v2.f32 	{%f39, %f40}, [%rd24];
	add.s32 	%r14, %r13, %r8;
	st.shared.v2.f32 	[%r14], {%f39, %f40};
	add.s64 	%rd25, %rd22, %rd14;
	ld.global.nc.v2.f32 	{%f41, %f42}, [%rd25];
	mad.lo.s32 	%r78, %r41, 40, %r14;
	st.shared.v2.f32 	[%r78], {%f41, %f42};
	add.s64 	%rd26, %rd23, %rd14;
	ld.global.nc.v2.f32 	{%f43, %f44}, [%rd26];
	add.s32 	%r79, %r78, %r12;
	st.shared.v2.f32 	[%r79], {%f43, %f44};
	add.s32 	%r80, %r156, 5;
	setp.eq.s32 	%p10, %r80, %r44;
	mov.b32 	%r157, 5;
	@%p10 bra 	$L__BB0_12;
	add.s64 	%rd27, %rd24, %rd14;
	ld.global.nc.v2.f32 	{%f45, %f46}, [%rd27];
	add.s32 	%r15, %r14, %r8;
	st.shared.v2.f32 	[%r15], {%f45, %f46};
	add.s64 	%rd28, %rd25, %rd14;
	ld.global.nc.v2.f32 	{%f47, %f48}, [%rd28];
	mad.lo.s32 	%r82, %r41, 40, %r15;
	st.shared.v2.f32 	[%r82], {%f47, %f48};
	add.s64 	%rd29, %rd26, %rd14;
	ld.global.nc.v2.f32 	{%f49, %f50}, [%rd29];
	add.s32 	%r83, %r82, %r12;
	st.shared.v2.f32 	[%r83], {%f49, %f50};
	add.s32 	%r84, %r156, 6;
	setp.eq.s32 	%p11, %r84, %r44;
	mov.b32 	%r157, 6;
	@%p11 bra 	$L__BB0_12;
	add.s64 	%rd30, %rd27, %rd14;
	ld.global.nc.v2.f32 	{%f51, %f52}, [%rd30];
	add.s32 	%r16, %r15, %r8;
	st.shared.v2.f32 	[%r16], {%f51, %f52};
	add.s64 	%rd31, %rd28, %rd14;
	ld.global.nc.v2.f32 	{%f53, %f54}, [%rd31];
	mad.lo.s32 	%r86, %r41, 40, %r16;
	st.shared.v2.f32 	[%r86], {%f53, %f54};
	add.s64 	%rd32, %rd29, %rd14;
	ld.global.nc.v2.f32 	{%f55, %f56}, [%rd32];
	add.s32 	%r87, %r86, %r12;
	st.shared.v2.f32 	[%r87], {%f55, %f56};
	add.s32 	%r88, %r156, 7;
	setp.eq.s32 	%p12, %r88, %r44;
	mov.b32 	%r157, 7;
	@%p12 bra 	$L__BB0_12;
	add.s64 	%rd54, %rd30, %rd14;
	ld.global.nc.v2.f32 	{%f57, %f58}, [%rd54];
	add.s32 	%r90, %r16, %r8;
	st.shared.v2.f32 	[%r90], {%f57, %f58};
	add.s64 	%rd55, %rd31, %rd14;
	ld.global.nc.v2.f32 	{%f59, %f60}, [%rd55];
	mad.lo.s32 	%r95, %r41, 40, %r90;
	st.shared.v2.f32 	[%r95], {%f59, %f60};
	add.s64 	%rd56, %rd32, %rd14;
	ld.global.nc.v2.f32 	{%f61, %f62}, [%rd56];
	add.s32 	%r96, %r95, %r12;
	st.shared.v2.f32 	[%r96], {%f61, %f62};
	mov.b32 	%r157, 8;
$L__BB0_12:
	add.s32 	%r18, %r157, %r156;
	setp.ne.s32 	%p13, %r18, %r44;
	@%p13 bra 	$L__BB0_14;
	mul.lo.s32 	%r103, %r157, %r41;
	shl.b32 	%r104, %r103, 2;
	add.s32 	%r105, %r6, %r104;
	ld.global.nc.v2.f32 	{%f69, %f70}, [%rd4];
	st.shared.v2.f32 	[%r105], {%f69, %f70};
	add.s32 	%r106, %r105, %r12;
	ld.global.nc.v2.f32 	{%f71, %f72}, [%rd5];
	st.shared.v2.f32 	[%r106], {%f71, %f72};
	add.s32 	%r107, %r106, %r12;
	ld.global.nc.v2.f32 	{%f73, %f74}, [%rd6];
	st.shared.v2.f32 	[%r107], {%f73, %f74};
	bra.uni 	$L__BB0_15;
$L__BB0_14:
	mul.lo.s32 	%r97, %r157, %r41;
	shl.b32 	%r98, %r97, 2;
	add.s32 	%r99, %r6, %r98;
	mul.lo.s32 	%r100, %r18, %r41;
	mul.wide.s32 	%rd57, %r100, 4;
	add.s64 	%rd58, %rd7, %rd57;
	ld.global.nc.v2.f32 	{%f63, %f64}, [%rd58];
	st.shared.v2.f32 	[%r99], {%f63, %f64};
	add.s32 	%r101, %r99, %r12;
	add.s64 	%rd59, %rd8, %rd57;
	ld.global.nc.v2.f32 	{%f65, %f66}, [%rd59];
	st.shared.v2.f32 	[%r101], {%f65, %f66};
	add.s32 	%r102, %r101, %r12;
	add.s64 	%rd60, %rd9, %rd57;
	ld.global.nc.v2.f32 	{%f67, %f68}, [%rd60];
	st.shared.v2.f32 	[%r102], {%f67, %f68};
$L__BB0_15:
	mad.lo.s32 	%r19, %r41, 40, %r5;
	setp.ne.s32 	%p14, %r156, 0;
	@%p14 bra 	$L__BB0_17;
	ld.global.nc.v2.f32 	{%f81, %f82}, [%rd7];
	st.shared.v2.f32 	[%r4], {%f81, %f82};
	ld.global.nc.v2.f32 	{%f83, %f84}, [%rd8];
	st.shared.v2.f32 	[%r5], {%f83, %f84};
	ld.global.nc.v2.f32 	{%f85, %f86}, [%rd9];
	st.shared.v2.f32 	[%r19], {%f85, %f86};
	bra.uni 	$L__BB0_18;
$L__BB0_17:
	add.s32 	%r108, %r156, -1;
	mul.lo.s32 	%r109, %r108, %r41;
	mul.wide.s32 	%rd61, %r109, 4;
	add.s64 	%rd62, %rd7, %rd61;
	ld.global.nc.v2.f32 	{%f75, %f76}, [%rd62];
	st.shared.v2.f32 	[%r4], {%f75, %f76};
	add.s64 	%rd63, %rd8, %rd61;
	ld.global.nc.v2.f32 	{%f77, %f78}, [%rd63];
	st.shared.v2.f32 	[%r5], {%f77, %f78};
	add.s64 	%rd64, %rd9, %rd61;
	ld.global.nc.v2.f32 	{%f79, %f80}, [%rd64];
	st.shared.v2.f32 	[%r19], {%f79, %f80};
$L__BB0_18:
	setp.lt.s32 	%p15, %r41, 1;
	bar.sync 	0;
	@%p15 bra 	$L__BB0_24;
	mov.b32 	%r158, 0;
$L__BB0_20:
	add.s32 	%r21, %r158, %r156;
	setp.eq.s32 	%p24, %r21, %r44;
	@%p24 bra 	$L__BB0_33;
	neg.s32 	%r161, %r41;
	add.s32 	%r29, %r158, 1;
	shl.b32 	%r135, %r158, 2;
	add.s32 	%r136, %r135, 40;
	mul.lo.s32 	%r30, %r41, %r136;
	add.s32 	%r137, %r135, 80;
	mul.lo.s32 	%r31, %r41, %r137;
	add.s32 	%r138, %r135, 4;
	mul.lo.s32 	%r32, %r41, %r138;
	add.s32 	%r139, %r135, 8;
	mul.lo.s32 	%r33, %r41, %r139;
	add.s32 	%r140, %r135, 48;
	mul.lo.s32 	%r34, %r41, %r140;
	add.s32 	%r141, %r135, 88;
	mul.lo.s32 	%r35, %r41, %r141;
	add.s32 	%r142, %r135, 44;
	mul.lo.s32 	%r36, %r41, %r142;
	add.s32 	%r143, %r135, 84;
	mul.lo.s32 	%r37, %r41, %r143;
	mul.lo.s32 	%r38, %r8, %r158;
	mov.f32 	%f139, 0f00000000;
	mov.b32 	%r160, 0;
	mov.u32 	%r159, shared_buf;
	mov.f32 	%f140, %f139;
$L__BB0_22:
	add.s32 	%r144, %r159, %r38;
	ld.shared.f32 	%f88, [%r144];
	add.s32 	%r145, %r159, %r30;
	ld.shared.f32 	%f89, [%r145];
	add.s32 	%r146, %r159, %r31;
	ld.shared.f32 	%f90, [%r146];
	add.s32 	%r147, %r159, %r32;
	ld.shared.f32 	%f91, [%r147];
	add.s32 	%r148, %r159, %r36;
	ld.shared.f32 	%f92, [%r148];
	add.s32 	%r149, %r159, %r37;
	ld.shared.f32 	%f93, [%r149];
	add.s32 	%r150, %r159, %r33;
	ld.shared.f32 	%f94, [%r150];
	add.s32 	%r151, %r159, %r34;
	ld.shared.f32 	%f95, [%r151];
	add.s32 	%r152, %r159, %r35;
	ld.shared.f32 	%f96, [%r152];
	mul.wide.u32 	%rd97, %r160, 4;
	add.s64 	%rd98, %rd10, %rd97;
	ld.global.nc.v2.f32 	{%f97, %f98}, [%rd98];
	mul.wide.s32 	%rd99, %r160, 4;
	add.s64 	%rd100, %rd10, %rd99;
	ld.global.nc.v2.f32 	{%f99, %f100}, [%rd100+512];
	ld.global.nc.v2.f32 	{%f101, %f102}, [%rd100+1024];
	ld.global.nc.v2.f32 	{%f103, %f104}, [%rd100+1536];
	ld.global.nc.v2.f32 	{%f105, %f106}, [%rd100+2048];
	ld.global.nc.v2.f32 	{%f107, %f108}, [%rd100+2560];
	ld.global.nc.v2.f32 	{%f109, %f110}, [%rd100+3072];
	ld.global.nc.v2.f32 	{%f111, %f112}, [%rd100+3584];
	ld.global.nc.v2.f32 	{%f113, %f114}, [%rd100+4096];
	fma.rn.f32 	%f115, %f88, %f97, %f140;
	fma.rn.f32 	%f116, %f91, %f99, %f115;
	fma.rn.f32 	%f117, %f94, %f101, %f116;
	fma.rn.f32 	%f118, %f89, %f103, %f117;
	fma.rn.f32 	%f119, %f92, %f105, %f118;
	fma.rn.f32 	%f120, %f95, %f107, %f119;
	fma.rn.f32 	%f121, %f90, %f109, %f120;
	fma.rn.f32 	%f122, %f93, %f111, %f121;
	fma.rn.f32 	%f140, %f96, %f113, %f122;
	fma.rn.f32 	%f123, %f88, %f98, %f139;
	fma.rn.f32 	%f124, %f91, %f100, %f123;
	fma.rn.f32 	%f125, %f94, %f102, %f124;
	fma.rn.f32 	%f126, %f89, %f104, %f125;
	fma.rn.f32 	%f127, %f92, %f106, %f126;
	fma.rn.f32 	%f128, %f95, %f108, %f127;
	fma.rn.f32 	%f129, %f90, %f110, %f128;
	fma.rn.f32 	%f130, %f93, %f112, %f129;
	fma.rn.f32 	%f139, %f96, %f114, %f130;
	add.s32 	%r161, %r161, 1;
	setp.eq.s32 	%p25, %r161, 0;
	add.s32 	%r160, %r160, 1152;
	add.s32 	%r159, %r159, 4;
	@%p25 bra 	$L__BB0_23;
	bra.uni 	$L__BB0_22;
$L__BB0_23:
	mov.u32 	%r153, %ctaid.x;
	mad.lo.s32 	%r154, %r44, %r153, %r21;
	mul.lo.s32 	%r155, %r154, %r42;
	cvt.u64.u32 	%rd101, %r155;
	add.f32 	%f131, %f1, %f140;
	max.f32 	%f132, %f131, 0f00000000;
	min.f32 	%f133, %f131, 0f00000000;
	fma.rn.f32 	%f134, %f133, 0f3DCCCCCD, %f132;
	add.s64 	%rd102, %rd101, %rd3;
	shl.b64 	%rd103, %rd102, 2;
	add.s64 	%rd104, %rd1, %rd103;
	st.global.f32 	[%rd104], %f134;
	add.f32 	%f135, %f2, %f139;
	max.f32 	%f136, %f135, 0f00000000;
	min.f32 	%f137, %f135, 0f00000000;
	fma.rn.f32 	%f138, %f137, 0f3DCCCCCD, %f136;
	st.global.f32 	[%rd104+4], %f138;
	setp.eq.s32 	%p26, %r29, 8;
	mov.u32 	%r158, %r29;
	@%p26 bra 	$L__BB0_33;
	bra.uni 	$L__BB0_20;
$L__BB0_24:
	setp.eq.s32 	%p16, %r156, %r44;
	@%p16 bra 	$L__BB0_33;
	mov.u32 	%r110, %ctaid.x;
	mad.lo.s32 	%r39, %r44, %r110, %r156;
	mul.lo.s32 	%r111, %r39, %r42;
	cvt.u64.u32 	%rd65, %r111;
	add.s64 	%rd66, %rd65, %rd3;
	shl.b64 	%rd67, %rd66, 2;
	add.s64 	%rd68, %rd1, %rd67;
	st.global.f32 	[%rd68], %f3;
	st.global.f32 	[%rd68+4], %f4;
	add.s32 	%r112, %r156, 1;
	setp.eq.s32 	%p17, %r112, %r44;
	@%p17 bra 	$L__BB0_33;
	mad.lo.s32 	%r113, %r42, %r39, %r42;
	cvt.u64.u32 	%rd69, %r113;
	add.s64 	%rd70, %rd69, %rd3;
	shl.b64 	%rd71, %rd70, 2;
	add.s64 	%rd72, %rd1, %rd71;
	st.global.f32 	[%rd72], %f3;
	st.global.f32 	[%rd72+4], %f4;
	add.s32 	%r114, %r156, 2;
	setp.eq.s32 	%p18, %r114, %r44;
	@%p18 bra 	$L__BB0_33;
	add.s32 	%r115, %r39, 2;
	mul.lo.s32 	%r116, %r115, %r42;
	cvt.u64.u32 	%rd73, %r116;
	add.s64 	%rd74, %rd73, %rd3;
	shl.b64 	%rd75, %rd74, 2;
	add.s64 	%rd76, %rd1, %rd75;
	st.global.f32 	[%rd76], %f3;
	st.global.f32 	[%rd76+4], %f4;
	add.s32 	%r117, %r156, 3;
	setp.eq.s32 	%p19, %r117, %r44;
	@%p19 bra 	$L__BB0_33;
	add.s32 	%r118, %r39, 3;
	mul.lo.s32 	%r119, %r118, %r42;
	cvt.u64.u32 	%rd77, %r119;
	add.s64 	%rd78, %rd77, %rd3;
	shl.b64 	%rd79, %rd78, 2;
	add.s64 	%rd80, %rd1, %rd79;
	st.global.f32 	[%rd80], %f3;
	st.global.f32 	[%rd80+4], %f4;
	add.s32 	%r120, %r156, 4;
	setp.eq.s32 	%p20, %r120, %r44;
	@%p20 bra 	$L__BB0_33;
	add.s32 	%r121, %r39, 4;
	mul.lo.s32 	%r122, %r121, %r42;
	cvt.u64.u32 	%rd81, %r122;
	add.s64 	%rd82, %rd81, %rd3;
	shl.b64 	%rd83, %rd82, 2;
	add.s64 	%rd84, %rd1, %rd83;
	st.global.f32 	[%rd84], %f3;
	st.global.f32 	[%rd84+4], %f4;
	add.s32 	%r123, %r156, 5;
	setp.eq.s32 	%p21, %r123, %r44;
	@%p21 bra 	$L__BB0_33;
	add.s32 	%r124, %r39, 5;
	mul.lo.s32 	%r125, %r124, %r42;
	cvt.u64.u32 	%rd85, %r125;
	add.s64 	%rd86, %rd85, %rd3;
	shl.b64 	%rd87, %rd86, 2;
	add.s64 	%rd88, %rd1, %rd87;
	st.global.f32 	[%rd88], %f3;
	st.global.f32 	[%rd88+4], %f4;
	add.s32 	%r126, %r156, 6;
	setp.eq.s32 	%p22, %r126, %r44;
	@%p22 bra 	$L__BB0_33;
	add.s32 	%r127, %r39, 6;
	mul.lo.s32 	%r128, %r127, %r42;
	cvt.u64.u32 	%rd89, %r128;
	add.s64 	%rd90, %rd89, %rd3;
	shl.b64 	%rd91, %rd90, 2;
	add.s64 	%rd92, %rd1, %rd91;
	st.global.f32 	[%rd92], %f3;
	st.global.f32 	[%rd92+4], %f4;
	add.s32 	%r129, %r156, 7;
	setp.eq.s32 	%p23, %r129, %r44;
	@%p23 bra 	$L__BB0_33;
	add.s32 	%r130, %r39, 7;
	mul.lo.s32 	%r131, %r130, %r42;
	cvt.u64.u32 	%rd93, %r131;
	add.s64 	%rd94, %rd93, %rd3;
	shl.b64 	%rd95, %rd94, 2;
	add.s64 	%rd96, %rd1, %rd95;
	st.global.f32 	[%rd96], %f3;
	st.global.f32 	[%rd96+4], %f4;
$L__BB0_33:
	add.s32 	%r156, %r156, 8;
	setp.lt.u32 	%p27, %r156, %r44;
	@%p27 bra 	$L__BB0_2;
$L__BB0_34:
	ret;

}


// ===== COMPILED SASS (sm_100) =====

	.target	sm_100

	.elftype	@"ET_EXEC"


//--------------------- .note.nv.tkinfo           --------------------------
	.section	.note.nv.tkinfo,"",@"SHT_NOTE"
	.sectionflags	@"SHF_NOTE_NV_TKINFO"
	.tkinfo
        /*0018*/ 	.word	0x00000002
        /*0030*/ 	.string	""
        /*0030*/ 	.string	"ptxas"
        /*0030*/ 	.string	"Cuda compilation tools, release 13.0, V13.0.88"
        /*0030*/ 	.string	"Build cuda_13.0.r13.0/compiler.36424714_0"
        /*0030*/ 	.string	"-arch sm_100 -m 64 "



//--------------------- .note.nv.cuinfo           --------------------------
	.section	.note.nv.cuinfo,"",@"SHT_NOTE"
	.sectionflags	@"SHF_NOTE_NV_CUINFO"
        /*0018*/ 	.short	0x0002
        /*001a*/ 	.short	0x0064
        /*001c*/ 	.short	0x0082
	.zero		2


//--------------------- .nv.info                  --------------------------
	.section	.nv.info,"",@"SHT_CUDA_INFO"
	.align	4


	//----- nvinfo : EIATTR_REGCOUNT
	.align		4
        /*0000*/ 	.byte	0x04, 0x2f
        /*0002*/ 	.short	(.L_1 - .L_0)
	.align		4
.L_0:
        /*0004*/ 	.word	index@(filter)
        /*0008*/ 	.word	0x00000027


	//----- nvinfo : EIATTR_FRAME_SIZE
	.align		4
.L_1:
        /*000c*/ 	.byte	0x04, 0x11
        /*000e*/ 	.short	(.L_3 - .L_2)
	.align		4
.L_2:
        /*0010*/ 	.word	index@(filter)
        /*0014*/ 	.word	0x00000000


	//----- nvinfo : EIATTR_MIN_STACK_SIZE
	.align		4
.L_3:
        /*0018*/ 	.byte	0x04, 0x12
        /*001a*/ 	.short	(.L_5 - .L_4)
	.align		4
.L_4:
        /*001c*/ 	.word	index@(filter)
        /*0020*/ 	.word	0x00000000
.L_5:


//--------------------- .nv.compat                --------------------------
	.section	.nv.compat,"",@"SHT_CUDA_COMPAT_INFO"
	.align	4
        /*0000*/ 	.byte	0x02, 0x09, 0x00, 0x00, 0x02, 0x02, 0x01, 0x00, 0x02, 0x05, 0x05, 0x00, 0x03, 0x07, 0x01, 0x01
        /*0010*/ 	.byte	0x02, 0x03, 0x00, 0x00, 0x02, 0x06, 0x01, 0x00, 0x04, 0x0b, 0x08, 0x00, 0x09, 0x00, 0x00, 0x00
        /*0020*/ 	.byte	0x00, 0x00, 0x00, 0x00


//--------------------- .nv.info.filter           --------------------------
	.section	.nv.info.filter,"",@"SHT_CUDA_INFO"
	.sectionflags	@""
	.align	4


	//----- nvinfo : EIATTR_CUDA_API_VERSION
	.align		4
        /*0000*/ 	.byte	0x04, 0x37
        /*0002*/ 	.short	(.L_7 - .L_6)
.L_6:
        /*0004*/ 	.word	0x00000082


	//----- nvinfo : EIATTR_KPARAM_INFO
	.align		4
.L_7:
        /*0008*/ 	.byte	0x04, 0x17
        /*000a*/ 	.short	(.L_9 - .L_8)
.L_8:
        /*000c*/ 	.word	0x00000000
        /*0010*/ 	.short	0x0007
        /*0012*/ 	.short	0x0030
        /*0014*/ 	.byte	0x00, 0xf5, 0x21, 0x00


	//----- nvinfo : EIATTR_KPARAM_INFO
	.align		4
.L_9:
        /*0018*/ 	.byte	0x04, 0x17
        /*001a*/ 	.short	(.L_11 - .L_10)
.L_10:
        /*001c*/ 	.word	0x00000000
        /*0020*/ 	.short	0x0006
        /*0022*/ 	.short	0x002c
        /*0024*/ 	.byte	0x00, 0xf0, 0x11, 0x00


	//----- nvinfo : EIATTR_KPARAM_INFO
	.align		4
.L_11:
        /*0028*/ 	.byte	0x04, 0x17
        /*002a*/ 	.short	(.L_13 - .L_12)
.L_12:
        /*002c*/ 	.word	0x00000000
        /*0030*/ 	.short	0x0005
        /*0032*/ 	.short	0x0028
        /*0034*/ 	.byte	0x00, 0xf0, 0x11, 0x00


	//----- nvinfo : EIATTR_KPARAM_INFO
	.align		4
.L_13:
        /*0038*/ 	.byte	0x04, 0x17
        /*003a*/ 	.short	(.L_15 - .L_14)
.L_14:
        /*003c*/ 	.word	0x00000000
        /*0040*/ 	.short	0x0004
        /*0042*/ 	.short	0x0020
        /*0044*/ 	.byte	0x00, 0xf5, 0x21, 0x00


	//----- nvinfo : EIATTR_KPARAM_INFO
	.align		4
.L_15:
        /*0048*/ 	.byte	0x04, 0x17
        /*004a*/ 	.short	(.L_17 - .L_16)
.L_16:
        /*004c*/ 	.word	0x00000000
        /*0050*/ 	.short	0x0003
        /*0052*/ 	.short	0x0018
        /*0054*/ 	.byte	0x00, 0xf0, 0x11, 0x00


	//----- nvinfo : EIATTR_KPARAM_INFO
	.align		4
.L_17:
        /*0058*/ 	.byte	0x04, 0x17
        /*005a*/ 	.short	(.L_19 - .L_18)
.L_18:
        /*005c*/ 	.word	0x00000000
        /*0060*/ 	.short	0x0002
        /*0062*/ 	.short	0x0010
        /*0064*/ 	.byte	0x00, 0xf5, 0x21, 0x00


	//----- nvinfo : EIATTR_KPARAM_INFO
	.align		4
.L_19:
        /*0068*/ 	.byte	0x04, 0x17
        /*006a*/ 	.short	(.L_21 - .L_20)
.L_20:
        /*006c*/ 	.word	0x00000000
        /*0070*/ 	.short	0x0001
        /*0072*/ 	.short	0x0008
        /*0074*/ 	.byte	0x00, 0xf0, 0x11, 0x00


	//----- nvinfo : EIATTR_KPARAM_INFO
	.align		4
.L_21:
        /*0078*/ 	.byte	0x04, 0x17
        /*007a*/ 	.short	(.L_23 - .L_22)
.L_22:
        /*007c*/ 	.word	0x00000000
        /*0080*/ 	.short	0x0000
        /*0082*/ 	.short	0x0000
        /*0084*/ 	.byte	0x00, 0xf5, 0x21, 0x00


	//----- nvinfo : EIATTR_SPARSE_MMA_MASK
	.align		4
.L_23:
        /*0088*/ 	.byte	0x03, 0x50
        /*008a*/ 	.short	0x0000


	//----- nvinfo : EIATTR_MAXREG_COUNT
	.align		4
        /*008c*/ 	.byte	0x03, 0x1b
        /*008e*/ 	.short	0x00ff


	//----- nvinfo : EIATTR_NUM_BARRIERS
	.align		4
        /*0090*/ 	.byte	0x02, 0x4c
        /*0092*/ 	.byte	0x01
	.zero		1


	//----- nvinfo : EIATTR_MERCURY_ISA_VERSION
	.align		4
        /*0094*/ 	.byte	0x03, 0x5f
        /*0096*/ 	.short	0x0101


	//----- nvinfo : EIATTR_VRC_CTA_INIT_COUNT
	.align		4
        /*0098*/ 	.byte	0x02, 0x4a
	.zero		1
	.zero		1


	//----- nvinfo : EIATTR_EXIT_INSTR_OFFSETS
	.align		4
        /*009c*/ 	.byte	0x04, 0x1c
        /*009e*/ 	.short	(.L_25 - .L_24)


	//   ....[0]....
.L_24:
        /*00a0*/ 	.word	0x00000030


	//   ....[1]....
        /*00a4*/ 	.word	0x00003090


	//----- nvinfo : EIATTR_CRS_STACK_SIZE
	.align		4
.L_25:
        /*00a8*/ 	.byte	0x04, 0x1e
        /*00aa*/ 	.short	(.L_27 - .L_26)
.L_26:
        /*00ac*/ 	.word	0x00000000


	//----- nvinfo : EIATTR_CBANK_PARAM_SIZE
	.align		4
.L_27:
        /*00b0*/ 	.byte	0x03, 0x19
        /*00b2*/ 	.short	0x0038


	//----- nvinfo : EIATTR_PARAM_CBANK
	.align		4
        /*00b4*/ 	.byte	0x04, 0x0a
        /*00b6*/ 	.short	(.L_29 - .L_28)
	.align		4
.L_28:
        /*00b8*/ 	.word	index@(.nv.constant0.filter)
        /*00bc*/ 	.short	0x0380
        /*00be*/ 	.short	0x0038


	//----- nvinfo : EIATTR_SW_WAR
	.align		4
.L_29:
        /*00c0*/ 	.byte	0x04, 0x36
        /*00c2*/ 	.short	(.L_31 - .L_30)
.L_30:
        /*00c4*/ 	.word	0x00000008
.L_31:


//--------------------- .nv.callgraph             --------------------------
	.section	.nv.callgraph,"",@"SHT_CUDA_CALLGRAPH"
	.align	4
	.sectionentsize	8
	.align		4
        /*0000*/ 	.word	0x00000000
	.align		4
        /*0004*/ 	.word	0xffffffff
	.align		4
        /*0008*/ 	.word	0x00000000
	.align		4
        /*000c*/ 	.word	0xfffffffe
	.align		4
        /*0010*/ 	.word	0x00000000
	.align		4
        /*0014*/ 	.word	0xfffffffd
	.align		4
        /*0018*/ 	.word	0x00000000
	.align		4
        /*001c*/ 	.word	0xfffffffc


//--------------------- .text.filter              --------------------------
	.section	.text.filter,"ax",@progbits
	.align	128
        .global         filter
        .type           filter,@function
        .size           filter,(.L_x_13 - filter)
        .other          filter,@"STO_CUDA_ENTRY STV_DEFAULT"
filter:
.text.filter:
[----:B------:R-:W-:Y:S01]  /*0000*/  LDC R1, c[0x0][0x37c] ;  /* 0x0000df00ff017b82 */ /* 0x000fe20000000800 */
[----:B------:R-:W0:Y:S02]  /*0010*/  LDCU UR8, c[0x0][0x3ac] ;  /* 0x00007580ff0877ac */ /* 0x000e240008000800 */
[----:B0-----:R-:W-:-:S13]  /*0020*/  ISETP.NE.AND P0, PT, RZ, UR8, PT ;  /* 0x00000008ff007c0c */ /* 0x001fda000bf05270 */
[----:B------:R-:W-:Y:S05]  /*0030*/  @!P0 EXIT ;  /* 0x000000000000894d */ /* 0x000fea0003800000 */
[----:B------:R-:W0:Y:S01]  /*0040*/  S2R R6, SR_TID.X ;  /* 0x0000000000067919 */ /* 0x000e220000002100 */
[----:B------:R-:W1:Y:S01]  /*0050*/  LDC.64 R4, c[0x0][0x3a0] ;  /* 0x0000e800ff047b82 */ /* 0x000e620000000a00 */
[----:B------:R-:W2:Y:S01]  /*0060*/  LDCU.64 UR14, c[0x0][0x358] ;  /* 0x00006b00ff0e77ac */ /* 0x000ea20008000a00 */
[----:B------:R-:W3:Y:S06]  /*0070*/  LDCU UR9, c[0x0][0x388] ;  /* 0x00007100ff0977ac */ /* 0x000eec0008000800 */
[----:B------:R-:W4:Y:S01]  /*0080*/  S2UR UR16, SR_CTAID.X ;  /* 0x00000000001079c3 */ /* 0x000f220000002500 */
[----:B------:R-:W3:Y:S01]  /*0090*/  LDCU UR6, c[0x0][0x3a8] ;  /* 0x00007500ff0677ac */ /* 0x000ee20008000800 */
[----:B------:R-:W4:Y:S01]  /*00a0*/  LDCU.64 UR12, c[0x0][0x380] ;  /* 0x00007000ff0c77ac */ /* 0x000f220008000a00 */
[----:B------:R-:W4:Y:S01]  /*00b0*/  LDCU.64 UR18, c[0x0][0x3b0] ;  /* 0x00007600ff1277ac */ /* 0x000f220008000a00 */
[----:B0-----:R-:W-:-:S05]  /*00c0*/  SHF.L.U32 R3, R6, 0x1, RZ ;  /* 0x0000000106037819 */ /* 0x001fca00000006ff */
[----:B-1----:R-:W-:-:S05]  /*00d0*/  IMAD.WIDE.U32 R4, R3, 0x4, R4 ;  /* 0x0000000403047825 */ /* 0x002fca00078e0004 */
[----:B--2---:R0:W5:Y:S04]  /*00e0*/  LDG.E.CONSTANT R0, desc[UR14][R4.64] ;  /* 0x0000000e04007981 */ /* 0x004168000c1e9900 */
[----:B------:R0:W5:Y:S01]  /*00f0*/  LDG.E.CONSTANT R2, desc[UR14][R4.64+0x4] ;  /* 0x0000040e04027981 */ /* 0x000162000c1e9900 */
[----:B---3--:R-:W-:Y:S01]  /*0100*/  UIMAD UR8, UR8, UR9, URZ ;  /* 0x00000009080872a4 */ /* 0x008fe2000f8e02ff */
[----:B------:R-:W-:Y:S01]  /*0110*/  SHF.L.U32 R12, R3, 0x2, RZ ;  /* 0x00000002030c7819 */ /* 0x000fe200000006ff */
[----:B------:R-:W-:Y:S01]  /*0120*/  UIADD3 UR6, UPT, UPT, UR6, -0x1, URZ ;  /* 0xffffffff06067890 */ /* 0x000fe2000fffe0ff */
[----:B------:R-:W-:Y:S01]  /*0130*/  SHF.R.U32.HI R3, RZ, 0x1e, R3 ;  /* 0x0000001eff037819 */ /* 0x000fe20000011603 */
[----:B----4-:R-:W-:Y:S01]  /*0140*/  UIMAD.WIDE.U32 UR4, UR8, UR16, URZ ;  /* 0x00000010080472a5 */ /* 0x010fe2000f8e00ff */
[----:B------:R-:W-:Y:S01]  /*0150*/  IADD3 R16, P3, PT, R12, UR18, RZ ;  /* 0x000000120c107c10 */ /* 0x000fe2000ff7e0ff */
[----:B------:R-:W-:-:S02]  /*0160*/  UISETP.NE.AND UP1, UPT, UR16, UR6, UPT ;  /* 0x000000061000728c */ /* 0x000fc4000bf25270 */
[----:B------:R-:W-:Y:S01]  /*0170*/  ULEA UR10, UP2, UR4, UR12, 0x2 ;  /* 0x0000000c040a7291 */ /* 0x000fe2000f8410ff */
[----:B------:R-:W-:Y:S01]  /*0180*/  IADD3.X R17, PT, PT, R3, UR19, RZ, P3, !PT ;  /* 0x0000001303117c10 */ /* 0x000fe20009ffe4ff */
[----:B------:R-:W-:Y:S02]  /*0190*/  UIMAD.WIDE.U32 UR6, UR8, 0x4, URZ ;  /* 0x00000004080678a5 */ /* 0x000fe4000f8e00ff */
[----:B------:R-:W-:Y:S02]  /*01a0*/  USEL UR8, UR8, URZ, UP1 ;  /* 0x000000ff08087287 */ /* 0x000fe40008800000 */
[----:B------:R-:W-:Y:S02]  /*01b0*/  UISETP.NE.AND UP0, UPT, UR16, URZ, UPT ;  /* 0x000000ff1000728c */ /* 0x000fe4000bf05270 */
[----:B------:R-:W-:Y:S02]  /*01c0*/  ULEA.HI.X UR5, UR4, UR13, UR5, 0x2, UP2 ;  /* 0x0000000d04057291 */ /* 0x000fe400090f1405 */
[----:B------:R-:W-:-:S02]  /*01d0*/  UIADD3 UR6, UP1, UPT, -UR6, UR10, URZ ;  /* 0x0000000a06067290 */ /* 0x000fc4000ff3e1ff */
[----:B------:R-:W-:Y:S02]  /*01e0*/  ULEA UR4, UP2, UR8, UR10, 0x2 ;  /* 0x0000000a08047291 */ /* 0x000fe4000f8410ff */
[----:B------:R-:W-:Y:S02]  /*01f0*/  ULEA.HI UR9, UR9, UR9, URZ, 0x1 ;  /* 0x0000000909097291 */ /* 0x000fe4000f8f08ff */
[----:B------:R-:W-:Y:S02]  /*0200*/  UIADD3.X UR7, UPT, UPT, ~UR7, UR5, URZ, UP1, !UPT ;  /* 0x0000000507077290 */ /* 0x000fe40008ffe5ff */
[----:B------:R-:W-:Y:S01]  /*0210*/  USEL UR6, UR6, UR12, UP0 ;  /* 0x0000000c06067287 */ /* 0x000fe20008000000 */
[----:B------:R-:W-:Y:S01]  /*0220*/  IADD3 R14, P2, PT, R12, UR4, RZ ;  /* 0x000000040c0e7c10 */ /* 0x000fe2000ff5e0ff */
[----:B------:R-:W-:Y:S02]  /*0230*/  USHF.R.S32.HI UR9, URZ, 0x1, UR9 ;  /* 0x00000001ff097899 */ /* 0x000fe40008011409 */
[----:B------:R-:W-:-:S02]  /*0240*/  USEL UR7, UR7, UR13, UP0 ;  /* 0x0000000d07077287 */ /* 0x000fc40008000000 */
[----:B------:R-:W-:Y:S01]  /*0250*/  ULEA.HI.X UR5, UR8, UR5, URZ, 0x2, UP2 ;  /* 0x0000000508057291 */ /* 0x000fe200090f14ff */
[----:B------:R-:W-:Y:S01]  /*0260*/  IADD3 R12, P0, PT, R12, UR6, RZ ;  /* 0x000000060c0c7c10 */ /* 0x000fe2000ff1e0ff */
[----:B------:R-:W-:Y:S01]  /*0270*/  UMOV UR4, URZ ;  /* 0x000000ff00047c82 */ /* 0x000fe20008000000 */
[----:B------:R-:W-:Y:S02]  /*0280*/  ISETP.GE.AND P1, PT, R6, UR9, PT ;  /* 0x0000000906007c0c */ /* 0x000fe4000bf26270 */
[C---:B------:R-:W-:Y:S02]  /*0290*/  IADD3.X R13, PT, PT, R3.reuse, UR7, RZ, P0, !PT ;  /* 0x00000007030d7c10 */ /* 0x040fe400087fe4ff */
[----:B0-----:R-:W-:-:S09]  /*02a0*/  IADD3.X R15, PT, PT, R3, UR5, RZ, P2, !PT ;  /* 0x00000005030f7c10 */ /* 0x001fd200097fe4ff */
.L_x_11:
[----:B------:R-:W-:Y:S06]  /*02b0*/  BAR.SYNC.DEFER_BLOCKING 0x0 ;  /* 0x0000000000007b1d */ /* 0x000fec0000010000 */
[----:B------:R-:W-:Y:S04]  /*02c0*/  BSSY.RECONVERGENT B0, `(.L_x_0) ;  /* 0x00000e5000007945 */ /* 0x000fe80003800200 */
[----:B01234-:R-:W-:Y:S05]  /*02d0*/  @P1 BRA `(.L_x_1) ;  /* 0x0000000c008c1947 */ /* 0x01ffea0003800000 */
[----:B------:R-:W0:Y:S01]  /*02e0*/  S2R R4, SR_TID.X ;  /* 0x0000000000047919 */ /* 0x000e220000002100 */
[----:B------:R-:W1:Y:S01]  /*02f0*/  LDC R3, c[0x0][0x3ac] ;  /* 0x0000eb00ff037b82 */ /* 0x000e620000000800 */
[----:B------:R-:W1:Y:S01]  /*0300*/  LDCU UR11, c[0x0][0x388] ;  /* 0x00007100ff0b77ac */ /* 0x000e620008000800 */
[----:B------:R-:W2:Y:S06]  /*0310*/  LDCU UR7, c[0x0][0x3ac] ;  /* 0x00007580ff0777ac */ /* 0x000eac0008000800 */
[----:B------:R-:W3:Y:S01]  /*0320*/  S2UR UR6, SR_CgaCtaId ;  /* 0x00000000000679c3 */ /* 0x000ee20000008800 */
[----:B------:R-:W-:-:S07]  /*0330*/  UMOV UR5, 0x400 ;  /* 0x0000040000057882 */ /* 0x000fce0000000000 */
[----:B------:R-:W4:Y:S01]  /*0340*/  LDC.64 R10, c[0x0][0x380] ;  /* 0x0000e000ff0a7b82 */ /* 0x000f220000000a00 */
[----:B--2---:R-:W-:Y:S01]  /*0350*/  UISETP.NE.AND UP0, UPT, UR4, UR7, UPT ;  /* 0x000000070400728c */ /* 0x004fe2000bf05270 */
[----:B-1----:R-:W-:-:S04]  /*0360*/  IMAD R3, R3, UR11, RZ ;  /* 0x0000000b03037c24 */ /* 0x002fc8000f8e02ff */
[----:B------:R-:W-:Y:S01]  /*0370*/  IMAD.WIDE.U32 R6, R3, UR16, RZ ;  /* 0x0000001003067c25 */ /* 0x000fe2000f8e00ff */
[----:B0-----:R-:W-:Y:S01]  /*0380*/  SHF.L.U32 R4, R4, 0x1, RZ ;  /* 0x0000000104047819 */ /* 0x001fe200000006ff */
[----:B---3--:R-:W-:-:S03]  /*0390*/  ULEA UR9, UR6, UR5, 0x18 ;  /* 0x0000000506097291 */ /* 0x008fc6000f8ec0ff */
[----:B------:R-:W-:Y:S01]  /*03a0*/  SHF.L.U32 R5, R4, 0x2, RZ ;  /* 0x0000000204057819 */ /* 0x000fe200000006ff */
[----:B------:R-:W-:Y:S01]  /*03b0*/  UIMAD UR5, UR11, 0x28, UR9 ;  /* 0x000000280b0578a4 */ /* 0x000fe2000f8e0209 */
[----:B----4-:R-:W-:-:S03]  /*03c0*/  LEA R8, P0, R6, R10, 0x2 ;  /* 0x0000000a06087211 */ /* 0x010fc600078010ff */
[----:B------:R-:W-:Y:S01]  /*03d0*/  UIMAD UR5, UR11, -0x24, UR5 ;  /* 0xffffffdc0b0578a4 */ /* 0x000fe2000f8e0205 */
[----:B------:R-:W-:Y:S02]  /*03e0*/  LEA.HI.X R9, R6, R11, R7, 0x2, P0 ;  /* 0x0000000b06097211 */ /* 0x000fe400000f1407 */
[----:B------:R-:W-:Y:S02]  /*03f0*/  SHF.R.U32.HI R7, RZ, 0x1e, R4 ;  /* 0x0000001eff077819 */ /* 0x000fe40000011604 */
[----:B------:R-:W-:Y:S02]  /*0400*/  IADD3 R6, P0, PT, R5, R8, RZ ;  /* 0x0000000805067210 */ /* 0x000fe40007f1e0ff */
[----:B------:R-:W-:Y:S01]  /*0410*/  LEA R5, R4, UR5, 0x2 ;  /* 0x0000000504057c11 */ /* 0x000fe2000f8e10ff */
[----:B------:R-:W-:Y:S01]  /*0420*/  UMOV UR5, URZ ;  /* 0x000000ff00057c82 */ /* 0x000fe20008000000 */
[----:B------:R-:W-:Y:S01]  /*0430*/  IADD3.X R7, PT, PT, R7, R9, RZ, P0, !PT ;  /* 0x0000000907077210 */ /* 0x000fe200007fe4ff */
[----:B------:R-:W-:Y:S08]  /*0440*/  BRA.U !UP0, `(.L_x_2) ;  /* 0x0000000908047547 */ /* 0x000ff0000b800000 */
[----:B------:R-:W0:Y:S02]  /*0450*/  LDC R24, c[0x0][0x388] ;  /* 0x0000e200ff187b82 */ /* 0x000e240000000800 */
[----:B0-----:R-:W-:-:S04]  /*0460*/  IMAD R29, R24, UR4, RZ ;  /* 0x00000004181d7c24 */ /* 0x001fc8000f8e02ff */
[----:B------:R-:W-:-:S04]  /*0470*/  IMAD.WIDE R30, R29, 0x4, R12 ;  /* 0x000000041d1e7825 */ /* 0x000fc800078e020c */
[C---:B------:R-:W-:Y:S01]  /*0480*/  IMAD.WIDE R32, R29.reuse, 0x4, R6 ;  /* 0x000000041d207825 */ /* 0x040fe200078e0206 */
[----:B------:R-:W2:Y:S03]  /*0490*/  LDG.E.64.CONSTANT R22, desc[UR14][R30.64] ;  /* 0x0000000e1e167981 */ /* 0x000ea6000c1e9b00 */
[----:B------:R-:W-:Y:S01]  /*04a0*/  IMAD.WIDE R28, R29, 0x4, R14 ;  /* 0x000000041d1c7825 */ /* 0x000fe200078e020e */
[----:B------:R-:W3:Y:S01]  /*04b0*/  LDG.E.64.CONSTANT R20, desc[UR14][R32.64] ;  /* 0x0000000e20147981 */ /* 0x000ee2000c1e9b00 */
[----:B------:R-:W-:-:S03]  /*04c0*/  MOV R26, UR11 ;  /* 0x0000000b001a7c02 */ /* 0x000fc60008000f00 */
[----:B------:R-:W4:Y:S02]  /*04d0*/  LDG.E.64.CONSTANT R18, desc[UR14][R28.64] ;  /* 0x0000000e1c127981 */ /* 0x000f24000c1e9b00 */
[----:B------:R-:W-:-:S04]  /*04e0*/  IMAD R25, R26, 0x28, R5 ;  /* 0x000000281a197824 */ /* 0x000fc800078e0205 */
[----:B------:R-:W-:Y:S01]  /*04f0*/  IMAD R27, R24, 0x28, R25 ;  /* 0x00000028181b7824 */ /* 0x000fe200078e0219 */
[----:B------:R-:W-:-:S04]  /*0500*/  UIADD3 UR5, UPT, UPT, UR4, 0x1, URZ ;  /* 0x0000000104057890 */ /* 0x000fc8000fffe0ff */
[----:B------:R-:W-:-:S03]  /*0510*/  UISETP.NE.AND UP0, UPT, UR5, UR7, UPT ;  /* 0x000000070500728c */ /* 0x000fc6000bf05270 */
[----:B------:R-:W-:Y:S01]  /*0520*/  UMOV UR5, 0x1 ;  /* 0x0000000100057882 */ /* 0x000fe20000000000 */
[----:B--2---:R0:W-:Y:S04]  /*0530*/  STS.64 [R5], R22 ;  /* 0x0000001605007388 */ /* 0x0041e80000000a00 */
[----:B---3--:R0:W-:Y:S04]  /*0540*/  STS.64 [R25], R20 ;  /* 0x0000001419007388 */ /* 0x0081e80000000a00 */
[----:B----4-:R0:W-:Y:S01]  /*0550*/  STS.64 [R27], R18 ;  /* 0x000000121b007388 */ /* 0x0101e20000000a00 */
[----:B------:R-:W-:Y:S05]  /*0560*/  BRA.U !UP0, `(.L_x_2) ;  /* 0x0000000508bc7547 */ /* 0x000fea000b800000 */
[----:B------:R-:W-:-:S04]  /*0570*/  IMAD.WIDE R30, R24, 0x4, R30 ;  /* 0x00000004181e7825 */ /* 0x000fc800078e021e */
[C---:B------:R-:W-:Y:S01]  /*0580*/  IMAD.WIDE R32, R24.reuse, 0x4, R32 ;  /* 0x0000000418207825 */ /* 0x040fe200078e0220 */
[----:B0-----:R-:W2:Y:S01]  /*0590*/  LDG.E.64.CONSTANT R22, desc[UR14][R30.64] ;  /* 0x0000000e1e167981 */ /* 0x001ea2000c1e9b00 */
[----:B------:R-:W-:Y:S02]  /*05a0*/  USHF.L.U32 UR6, UR11, 0x2, URZ ;  /* 0x000000020b067899 */ /* 0x000fe400080006ff */
[----:B------:R-:W-:Y:S01]  /*05b0*/  IMAD.WIDE R28, R24, 0x4, R28 ;  /* 0x00000004181c7825 */ /* 0x000fe200078e021c */
[----:B------:R-:W3:Y:S04]  /*05c0*/  LDG.E.64.CONSTANT R18, desc[UR14][R32.64] ;  /* 0x0000000e20127981 */ /* 0x000ee8000c1e9b00 */
[----:B------:R-:W4:Y:S01]  /*05d0*/  LDG.E.64.CONSTANT R20, desc[UR14][R28.64] ;  /* 0x0000000e1c147981 */ /* 0x000f22000c1e9b00 */
[----:B------:R-:W-:-:S05]  /*05e0*/  IADD3 R25, PT, PT, R5, UR6, RZ ;  /* 0x0000000605197c10 */ /* 0x000fca000fffe0ff */
[----:B------:R-:W-:-:S04]  /*05f0*/  IMAD R25, R24, 0x28, R25 ;  /* 0x0000002818197824 */ /* 0x000fc800078e0219 */
[----:B------:R-:W-:Y:S01]  /*0600*/  IMAD R27, R24, 0x28, R25 ;  /* 0x00000028181b7824 */ /* 0x000fe200078e0219 */
[----:B------:R-:W-:-:S04]  /*0610*/  UIADD3 UR5, UPT, UPT, UR4, 0x2, URZ ;  /* 0x0000000204057890 */ /* 0x000fc8000fffe0ff */
[----:B------:R-:W-:-:S03]  /*0620*/  UISETP.NE.AND UP0, UPT, UR5, UR7, UPT ;  /* 0x000000070500728c */ /* 0x000fc6000bf05270 */
[----:B------:R-:W-:Y:S01]  /*0630*/  UMOV UR5, 0x2 ;  /* 0x0000000200057882 */ /* 0x000fe20000000000 */
[----:B--2---:R1:W-:Y:S04]  /*0640*/  STS.64 [R5+UR6], R22 ;  /* 0x0000001605007988 */ /* 0x0043e80008000a06 */
[----:B---3--:R1:W-:Y:S04]  /*0650*/  STS.64 [R25], R18 ;  /* 0x0000001219007388 */ /* 0x0083e80000000a00 */
[----:B----4-:R1:W-:Y:S01]  /*0660*/  STS.64 [R27], R20 ;  /* 0x000000141b007388 */ /* 0x0103e20000000a00 */
[----:B------:R-:W-:Y:S05]  /*0670*/  BRA.U !UP0, `(.L_x_2) ;  /* 0x0000000508787547 */ /* 0x000fea000b800000 */
[----:B------:R-:W-:-:S05]  /*0680*/  IMAD.WIDE R30, R24, 0x4, R30 ;  /* 0x00000004181e7825 */ /* 0x000fca00078e021e */
[----:B-1----:R-:W2:Y:S01]  /*0690*/  LDG.E.64.CONSTANT R20, desc[UR14][R30.64] ;  /* 0x0000000e1e147981 */ /* 0x002ea2000c1e9b00 */
[----:B------:R-:W-:Y:S01]  /*06a0*/  MOV R18, UR6 ;  /* 0x0000000600127c02 */ /* 0x000fe20008000f00 */
[----:B------:R-:W-:-:S03]  /*06b0*/  IMAD.WIDE R28, R24, 0x4, R28 ;  /* 0x00000004181c7825 */ /* 0x000fc600078e021c */
[----:B------:R-:W-:Y:S01]  /*06c0*/  IADD3 R25, PT, PT, R5, UR6, R18 ;  /* 0x0000000605197c10 */ /* 0x000fe2000fffe012 */
[----:B------:R-:W-:-:S05]  /*06d0*/  IMAD.WIDE R18, R24, 0x4, R32 ;  /* 0x0000000418127825 */ /* 0x000fca00078e0220 */
[----:B------:R-:W3:Y:S04]  /*06e0*/  LDG.E.64.CONSTANT R22, desc[UR14][R18.64] ;  /* 0x0000000e12167981 */ /* 0x000ee8000c1e9b00 */
[----:B--2---:R0:W-:Y:S02]  /*06f0*/  STS.64 [R25], R20 ;  /* 0x0000001419007388 */ /* 0x0041e40000000a00 */
[----:B0-----:R-:W-:Y:S02]  /*0700*/  IMAD R21, R26, 0x28, R25 ;  /* 0x000000281a157824 */ /* 0x001fe400078e0219 */
[----:B------:R-:W2:Y:S02]  /*0710*/  LDG.E.64.CONSTANT R26, desc[UR14][R28.64] ;  /* 0x0000000e1c1a7981 */ /* 0x000ea4000c1e9b00 */
[----:B------:R-:W-:-:S02]  /*0720*/  IMAD R32, R24, 0x28, R21 ;  /* 0x0000002818207824 */ /* 0x000fc400078e0215 */
[----:B---3--:R3:W-:Y:S01]  /*0730*/  STS.64 [R21], R22 ;  /* 0x0000001615007388 */ /* 0x0087e20000000a00 */
[----:B------:R-:W-:-:S04]  /*0740*/  UIADD3 UR5, UPT, UPT, UR4, 0x3, URZ ;  /* 0x0000000304057890 */ /* 0x000fc8000fffe0ff */
[----:B------:R-:W-:-:S03]  /*0750*/  UISETP.NE.AND UP0, UPT, UR5, UR7, UPT ;  /* 0x000000070500728c */ /* 0x000fc6000bf05270 */
[----:B------:R-:W-:Y:S01]  /*0760*/  UMOV UR5, 0x3 ;  /* 0x0000000300057882 */ /* 0x000fe20000000000 */
[----:B--2---:R3:W-:Y:S05]  /*0770*/  STS.64 [R32], R26 ;  /* 0x0000001a20007388 */ /* 0x0047ea0000000a00 */
[----:B------:R-:W-:Y:S05]  /*0780*/  BRA.U !UP0, `(.L_x_2) ;  /* 0x0000000508347547 */ /* 0x000fea000b800000 */
[----:B------:R-:W-:-:S04]  /*0790*/  IMAD.WIDE R30, R24, 0x4, R30 ;  /* 0x00000004181e7825 */ /* 0x000fc800078e021e */
[C---:B---3--:R-:W-:Y:S01]  /*07a0*/  IMAD.WIDE R32, R24.reuse, 0x4, R18 ;  /* 0x0000000418207825 */ /* 0x048fe200078e0212 */
[----:B------:R-:W2:Y:S03]  /*07b0*/  LDG.E.64.CONSTANT R20, desc[UR14][R30.64] ;  /* 0x0000000e1e147981 */ /* 0x000ea6000c1e9b00 */
        /* <DEDUP_REMOVED lines=13> */
[----:B------:R-:W-:-:S04]  /*0890*/  IMAD.WIDE R30, R24, 0x4, R30 ;  /* 0x00000004181e7825 */ /* 0x000fc800078e021e */
[C---:B------:R-:W-:Y:S01]  /*08a0*/  IMAD.WIDE R32, R24.reuse, 0x4, R32 ;  /* 0x0000000418207825 */ /* 0x040fe200078e0220 */
[----:B--2---:R-:W2:Y:S03]  /*08b0*/  LDG.E.64.CONSTANT R18, desc[UR14][R30.64] ;  /* 0x0000000e1e127981 */ /* 0x004ea6000c1e9b00 */
        /* <DEDUP_REMOVED lines=15> */
[----:B0-----:R-:W2:Y:S03]  /*09b0*/  LDG.E.64.CONSTANT R18, desc[UR14][R30.64] ;  /* 0x0000000e1e127981 */ /* 0x001ea6000c1e9b00 */
        /* <DEDUP_REMOVED lines=14> */
[----:B0-----:R-:W2:Y:S01]  /*0aa0*/  LDG.E.64.CONSTANT R18, desc[UR14][R30.64] ;  /* 0x0000000e1e127981 */ /* 0x001ea2000c1e9b00 */
[----:B------:R-:W-:-:S05]  /*0ab0*/  IMAD.WIDE R32, R24, 0x4, R32 ;  /* 0x0000000418207825 */ /* 0x000fca00078e0220 */
[----:B------:R0:W3:Y:S01]  /*0ac0*/  LDG.E.64.CONSTANT R20, desc[UR14][R32.64] ;  /* 0x0000000e20147981 */ /* 0x0000e2000c1e9b00 */
[----:B------:R-:W-:-:S04]  /*0ad0*/  UIADD3 UR5, UPT, UPT, UR4, 0x7, URZ ;  /* 0x0000000704057890 */ /* 0x000fc8000fffe0ff */
[----:B------:R-:W-:-:S06]  /*0ae0*/  UISETP.NE.AND UP0, UPT, UR5, UR7, UPT ;  /* 0x000000070500728c */ /* 0x000fcc000bf05270 */
[----:B------:R-:W-:Y:S01]  /*0af0*/  PLOP3.LUT P0, PT, PT, PT, UP0, 0x80, 0x8 ;  /* 0x000000000008781c */ /* 0x000fe20003f0f008 */
[----:B------:R-:W-:Y:S01]  /*0b00*/  IMAD.WIDE R34, R24, 0x4, R34 ;  /* 0x0000000418227825 */ /* 0x000fe200078e0222 */
[----:B------:R-:W-:-:S04]  /*0b10*/  IADD3 R25, PT, PT, R27, UR6, RZ ;  /* 0x000000061b197c10 */ /* 0x000fc8000fffe0ff */
[----:B------:R-:W4:Y:S01]  /*0b20*/  LDG.E.64.CONSTANT R28, desc[UR14][R34.64] ;  /* 0x0000000e221c7981 */ /* 0x000f22000c1e9b00 */
[----:B------:R-:W-:-:S06]  /*0b30*/  IMAD R23, R24, 0x28, R25 ;  /* 0x0000002818177824 */ /* 0x000fcc00078e0219 */
[----:B0-----:R-:W-:-:S04]  /*0b40*/  @P0 IMAD.WIDE R32, R24, 0x4, R32 ;  /* 0x0000000418200825 */ /* 0x001fc800078e0220 */
[C---:B------:R-:W-:Y:S01]  /*0b50*/  IMAD R36, R24.reuse, 0x28, R23 ;  /* 0x0000002818247824 */ /* 0x040fe200078e0217 */
[----:B--2---:R0:W-:Y:S04]  /*0b60*/  STS.64 [R27+UR6], R18 ;  /* 0x000000121b007988 */ /* 0x0041e80008000a06 */
[----:B---3--:R1:W-:Y:S01]  /*0b70*/  STS.64 [R23], R20 ;  /* 0x0000001417007388 */ /* 0x0083e20000000a00 */
[----:B0-----:R-:W-:-:S04]  /*0b80*/  @P0 IMAD.WIDE R18, R24, 0x4, R30 ;  /* 0x0000000418120825 */ /* 0x001fc800078e021e */
[----:B------:R-:W-:Y:S02]  /*0b90*/  @P0 IMAD.WIDE R26, R24, 0x4, R34 ;  /* 0x00000004181a0825 */ /* 0x000fe400078e0222 */
[----:B------:R-:W2:Y:S04]  /*0ba0*/  @P0 LDG.E.64.CONSTANT R18, desc[UR14][R18.64] ;  /* 0x0000000e12120981 */ /* 0x000ea8000c1e9b00 */
[----:B-1----:R-:W3:Y:S04]  /*0bb0*/  @P0 LDG.E.64.CONSTANT R20, desc[UR14][R32.64] ;  /* 0x0000000e20140981 */ /* 0x002ee8000c1e9b00 */
[----:B------:R-:W3:Y:S01]  /*0bc0*/  @P0 LDG.E.64.CONSTANT R22, desc[UR14][R26.64] ;  /* 0x0000000e1a160981 */ /* 0x000ee2000c1e9b00 */
[----:B------:R-:W-:-:S05]  /*0bd0*/  @P0 IADD3 R31, PT, PT, R25, UR6, RZ ;  /* 0x00000006191f0c10 */ /* 0x000fca000fffe0ff */
[C---:B------:R-:W-:Y:S01]  /*0be0*/  @P0 IMAD R31, R24.reuse, 0x28, R31 ;  /* 0x00000028181f0824 */ /* 0x040fe200078e021f */
[----:B----4-:R4:W-:Y:S03]  /*0bf0*/  STS.64 [R36], R28 ;  /* 0x0000001c24007388 */ /* 0x0109e60000000a00 */
[----:B------:R-:W-:Y:S01]  /*0c00*/  @P0 IMAD R24, R24, 0x28, R31 ;  /* 0x0000002818180824 */ /* 0x000fe200078e021f */
[----:B------:R-:W-:Y:S01]  /*0c10*/  UMOV UR5, 0x7 ;  /* 0x0000000700057882 */ /* 0x000fe20000000000 */
[----:B------:R-:W-:Y:S01]  /*0c20*/  @UP0 UMOV UR5, 0x8 ;  /* 0x0000000800050882 */ /* 0x000fe20000000000 */
[----:B--2---:R4:W-:Y:S04]  /*0c30*/  @P0 STS.64 [R25+UR6], R18 ;  /* 0x0000001219000988 */ /* 0x0049e80008000a06 */
[----:B---3--:R4:W-:Y:S04]  /*0c40*/  @P0 STS.64 [R31], R20 ;  /* 0x000000141f000388 */ /* 0x0089e80000000a00 */
[----:B------:R4:W-:Y:S02]  /*0c50*/  @P0 STS.64 [R24], R22 ;  /* 0x0000001618000388 */ /* 0x0009e40000000a00 */
.L_x_2:
[----:B012-4-:R-:W-:Y:S01]  /*0c60*/  IMAD.WIDE.U32 R18, R3, 0x4, RZ ;  /* 0x0000000403127825 */ /* 0x017fe200078e00ff */
[----:B------:R-:W-:Y:S01]  /*0c70*/  UIADD3 UR6, UPT, UPT, UR5, UR4, URZ ;  /* 0x0000000405067290 */ /* 0x000fe2000fffe0ff */
[----:B------:R-:W-:Y:S01]  /*0c80*/  ISETP.NE.AND P2, PT, RZ, UR16, PT ;  /* 0x00000010ff007c0c */ /* 0x000fe2000bf45270 */
[----:B---3--:R-:W0:Y:S01]  /*0c90*/  LDC R22, c[0x0][0x3a8] ;  /* 0x0000ea00ff167b82 */ /* 0x008e220000000800 */
[----:B------:R-:W1:Y:S01]  /*0ca0*/  LDCU UR8, c[0x0][0x388] ;  /* 0x00007100ff0877ac */ /* 0x000e620008000800 */
[----:B------:R-:W-:Y:S01]  /*0cb0*/  IADD3 R21, P0, PT, -R18, R8, RZ ;  /* 0x0000000812157210 */ /* 0x000fe20007f1e1ff */
[----:B------:R-:W-:-:S03]  /*0cc0*/  UISETP.NE.AND UP0, UPT, UR6, UR7, UPT ;  /* 0x000000070600728c */ /* 0x000fc6000bf05270 */
[----:B------:R-:W-:Y:S02]  /*0cd0*/  IADD3.X R20, PT, PT, ~R19, R9, RZ, P0, !PT ;  /* 0x0000000913147210 */ /* 0x000fe400007fe5ff */
[----:B------:R-:W-:Y:S02]  /*0ce0*/  SEL R18, R21, R10, P2 ;  /* 0x0000000a15127207 */ /* 0x000fe40001000000 */
[----:B------:R-:W-:Y:S02]  /*0cf0*/  SEL R19, R20, R11, P2 ;  /* 0x0000000b14137207 */ /* 0x000fe40001000000 */
[----:B------:R-:W-:Y:S02]  /*0d00*/  PLOP3.LUT P0, PT, PT, PT, UP0, 0x80, 0x8 ;  /* 0x000000000008781c */ /* 0x000fe40003f0f008 */
[----:B------:R-:W-:-:S05]  /*0d10*/  IADD3 R11, PT, PT, R4, -UR11, R3 ;  /* 0x8000000b040b7c10 */ /* 0x000fca000fffe003 */
[C---:B------:R-:W-:Y:S01]  /*0d20*/  IMAD.WIDE R18, R11.reuse, 0x4, R18 ;  /* 0x000000040b127825 */ /* 0x040fe200078e0212 */
[----:B-1----:R-:W-:Y:S01]  /*0d30*/  @!UP0 UMOV UR7, UR8 ;  /* 0x0000000800078c82 */ /* 0x002fe20008000000 */
[----:B------:R-:W-:Y:S01]  /*0d40*/  UISETP.NE.AND UP1, UPT, UR4, URZ, UPT ;  /* 0x000000ff0400728c */ /* 0x000fe2000bf25270 */
[----:B------:R-:W-:Y:S01]  /*0d50*/  MOV R10, UR7 ;  /* 0x00000007000a7c02 */ /* 0x000fe20008000f00 */
[----:B------:R-:W-:Y:S01]  /*0d60*/  IMAD.WIDE R20, R11, 0x4, R8 ;  /* 0x000000040b147825 */ /* 0x000fe200078e0208 */
[----:B0-----:R-:W-:Y:S01]  /*0d70*/  IADD3 R22, PT, PT, R22, -0x1, RZ ;  /* 0xffffffff16167810 */ /* 0x001fe20007ffe0ff */
[----:B------:R-:W2:Y:S01]  /*0d80*/  @!P0 LDG.E.64.CONSTANT R18, desc[UR14][R18.64] ;  /* 0x0000000e12128981 */ /* 0x000ea2000c1e9b00 */
[----:B------:R-:W-:Y:S02]  /*0d90*/  @!UP0 UIMAD UR10, UR5, UR7, URZ ;  /* 0x00000007050a82a4 */ /* 0x000fe4000f8e02ff */
[----:B------:R-:W-:Y:S01]  /*0da0*/  ISETP.NE.AND P2, PT, R22, UR16, PT ;  /* 0x0000001016007c0c */ /* 0x000fe2000bf45270 */
[----:B------:R-:W3:Y:S03]  /*0db0*/  @!P0 LDG.E.64.CONSTANT R20, desc[UR14][R20.64] ;  /* 0x0000000e14148981 */ /* 0x000ee6000c1e9b00 */
[----:B------:R-:W-:Y:S01]  /*0dc0*/  SEL R3, R3, RZ, P2 ;  /* 0x000000ff03037207 */ /* 0x000fe20001000000 */
[----:B------:R-:W-:-:S03]  /*0dd0*/  @UP0 UMOV UR7, UR8 ;  /* 0x0000000800070c82 */ /* 0x000fc60008000000 */
[C---:B------:R-:W-:Y:S01]  /*0de0*/  LEA R28, P2, R3.reuse, R8, 0x2 ;  /* 0x00000008031c7211 */ /* 0x040fe200078410ff */
[----:B------:R-:W-:Y:S02]  /*0df0*/  @UP0 UIMAD UR6, UR6, UR7, URZ ;  /* 0x00000007060602a4 */ /* 0x000fe4000f8e02ff */
[----:B------:R-:W-:Y:S01]  /*0e00*/  @UP0 UIMAD UR5, UR5, UR7, URZ ;  /* 0x00000007050502a4 */ /* 0x000fe2000f8e02ff */
[----:B------:R-:W-:Y:S02]  /*0e10*/  LEA.HI.X R29, R3, R9, RZ, 0x2, P2 ;  /* 0x00000009031d7211 */ /* 0x000fe400010f14ff */
[----:B------:R-:W-:Y:S02]  /*0e20*/  MOV R8, UR10 ;  /* 0x0000000a00087c02 */ /* 0x000fe40008000f00 */
[----:B------:R-:W-:Y:S01]  /*0e30*/  MOV R9, UR6 ;  /* 0x0000000600097c02 */ /* 0x000fe20008000f00 */
[----:B------:R-:W-:Y:S01]  /*0e40*/  IMAD.WIDE R28, R11, 0x4, R28 ;  /* 0x000000040b1c7825 */ /* 0x000fe200078e021c */
[----:B------:R-:W-:Y:S01]  /*0e50*/  MOV R34, UR5 ;  /* 0x0000000500227c02 */ /* 0x000fe20008000f00 */
[----:B------:R-:W-:Y:S01]  /*0e60*/  @UP1 UIADD3 UR5, UPT, UPT, UR4, -0x1, URZ ;  /* 0xffffffff04051890 */ /* 0x000fe2000fffe0ff */
[----:B------:R-:W-:Y:S01]  /*0e70*/  PLOP3.LUT P2, PT, PT, PT, UP1, 0x80, 0x8 ;  /* 0x000000000008781c */ /* 0x000fe20003f4f018 */
[C---:B------:R-:W-:Y:S01]  /*0e80*/  @P0 IMAD.WIDE R30, R9.reuse, 0x4, R12 ;  /* 0x00000004091e0825 */ /* 0x040fe200078e020c */
[----:B------:R-:W-:Y:S01]  /*0e90*/  @!P0 LEA R11, R8, R5, 0x2 ;  /* 0x00000005080b8211 */ /* 0x000fe200078e10ff */
[----:B------:R-:W-:Y:S01]  /*0ea0*/  @UP1 UIMAD UR5, UR5, UR7, URZ ;  /* 0x00000007050512a4 */ /* 0x000fe2000f8e02ff */
[----:B------:R-:W4:Y:S01]  /*0eb0*/  @!P0 LDG.E.64.CONSTANT R28, desc[UR14][R28.64] ;  /* 0x0000000e1c1c8981 */ /* 0x000f22000c1e9b00 */
[----:B------:R-:W-:-:S03]  /*0ec0*/  @P0 IMAD.WIDE R32, R9, 0x4, R6 ;  /* 0x0000000409200825 */ /* 0x000fc600078e0206 */
[----:B------:R-:W4:Y:S01]  /*0ed0*/  @P0 LDG.E.64.CONSTANT R30, desc[UR14][R30.64] ;  /* 0x0000000e1e1e0981 */ /* 0x000f22000c1e9b00 */
[----:B------:R-:W-:Y:S02]  /*0ee0*/  @!P0 IMAD R23, R10, 0x28, R11 ;  /* 0x000000280a178824 */ /* 0x000fe400078e020b */
[----:B------:R-:W-:Y:S01]  /*0ef0*/  @P0 IMAD.WIDE R8, R9, 0x4, R14 ;  /* 0x0000000409080825 */ /* 0x000fe200078e020e */
[----:B------:R-:W4:Y:S01]  /*0f00*/  @P0 LDG.E.64.CONSTANT R32, desc[UR14][R32.64] ;  /* 0x0000000e20200981 */ /* 0x000f22000c1e9b00 */
[----:B------:R-:W-:Y:S02]  /*0f10*/  @P0 LEA R34, R34, R5, 0x2 ;  /* 0x0000000522220211 */ /* 0x000fe400078e10ff */
[----:B------:R-:W-:Y:S01]  /*0f20*/  @!P0 IMAD R5, R10, 0x28, R23 ;  /* 0x000000280a058824 */ /* 0x000fe200078e0217 */
[----:B------:R-:W4:Y:S04]  /*0f30*/  @!P2 LDG.E.64.CONSTANT R24, desc[UR14][R14.64] ;  /* 0x0000000e0e18a981 */ /* 0x000f28000c1e9b00 */
[----:B------:R-:W4:Y:S04]  /*0f40*/  @P0 LDG.E.64.CONSTANT R8, desc[UR14][R8.64] ;  /* 0x0000000e08080981 */ /* 0x000f28000c1e9b00 */
[----:B--2---:R0:W-:Y:S04]  /*0f50*/  @!P0 STS.64 [R11], R18 ;  /* 0x000000120b008388 */ /* 0x0041e80000000a00 */
[----:B---3--:R1:W-:Y:S01]  /*0f60*/  @!P0 STS.64 [R23], R20 ;  /* 0x0000001417008388 */ /* 0x0083e20000000a00 */
[----:B0-----:R-:W-:-:S03]  /*0f70*/  MOV R11, UR5 ;  /* 0x00000005000b7c02 */ /* 0x001fc60008000f00 */
[----:B------:R-:W2:Y:S02]  /*0f80*/  @!P2 LDG.E.64.CONSTANT R18, desc[UR14][R12.64] ;  /* 0x0000000e0c12a981 */ /* 0x000ea4000c1e9b00 */
[----:B-1----:R-:W-:-:S04]  /*0f90*/  @P2 IMAD.WIDE R22, R11, 0x4, R12 ;  /* 0x000000040b162825 */ /* 0x002fc800078e020c */
[C---:B------:R-:W-:Y:S02]  /*0fa0*/  @P2 IMAD.WIDE R20, R11.reuse, 0x4, R6 ;  /* 0x000000040b142825 */ /* 0x040fe400078e0206 */
[----:B------:R-:W3:Y:S02]  /*0fb0*/  @!P2 LDG.E.64.CONSTANT R6, desc[UR14][R6.64] ;  /* 0x0000000e0606a981 */ /* 0x000ee4000c1e9b00 */
[----:B------:R-:W-:Y:S02]  /*0fc0*/  @P2 IMAD.WIDE R10, R11, 0x4, R14 ;  /* 0x000000040b0a2825 */ /* 0x000fe400078e020e */
[----:B------:R-:W3:Y:S04]  /*0fd0*/  @P2 LDG.E.64.CONSTANT R22, desc[UR14][R22.64] ;  /* 0x0000000e16162981 */ /* 0x000ee8000c1e9b00 */
[----:B------:R-:W3:Y:S04]  /*0fe0*/  @P2 LDG.E.64.CONSTANT R20, desc[UR14][R20.64] ;  /* 0x0000000e14142981 */ /* 0x000ee8000c1e9b00 */
[----:B------:R-:W3:Y:S01]  /*0ff0*/  @P2 LDG.E.64.CONSTANT R10, desc[UR14][R10.64] ;  /* 0x0000000e0a0a2981 */ /* 0x000ee2000c1e9b00 */
[----:B------:R-:W-:-:S02]  /*1000*/  MOV R3, UR7 ;  /* 0x0000000700037c02 */ /* 0x000fc40008000f00 */
[----:B------:R-:W-:Y:S01]  /*1010*/  LEA R4, R4, UR9, 0x2 ;  /* 0x0000000904047c11 */ /* 0x000fe2000f8e10ff */
[----:B----4-:R0:W-:Y:S02]  /*1020*/  @!P0 STS.64 [R5], R28 ;  /* 0x0000001c05008388 */ /* 0x0101e40000000a00 */
[----:B------:R-:W-:Y:S02]  /*1030*/  @P0 IMAD R26, R3, 0x28, R34 ;  /* 0x00000028031a0824 */ /* 0x000fe400078e0222 */
[----:B------:R-:W-:Y:S01]  /*1040*/  @P0 STS.64 [R34], R30 ;  /* 0x0000001e22000388 */ /* 0x000fe20000000a00 */
[----:B0-----:R-:W-:-:S03]  /*1050*/  MOV R5, UR11 ;  /* 0x0000000b00057c02 */ /* 0x001fc60008000f00 */
[----:B------:R0:W-:Y:S02]  /*1060*/  @P0 STS.64 [R26], R32 ;  /* 0x000000201a000388 */ /* 0x0001e40000000a00 */
[----:B------:R-:W-:Y:S02]  /*1070*/  IMAD R28, R5, 0x28, R4 ;  /* 0x00000028051c7824 */ /* 0x000fe400078e0204 */
[C---:B0-----:R-:W-:Y:S02]  /*1080*/  @P0 IMAD R26, R3.reuse, 0x28, R26 ;  /* 0x00000028031a0824 */ /* 0x041fe400078e021a */
[----:B------:R-:W-:-:S03]  /*1090*/  IMAD R3, R3, 0x28, R28 ;  /* 0x0000002803037824 */ /* 0x000fc600078e021c */
[----:B------:R0:W-:Y:S04]  /*10a0*/  @P0 STS.64 [R26], R8 ;  /* 0x000000081a000388 */ /* 0x0001e80000000a00 */
[----:B--2---:R0:W-:Y:S04]  /*10b0*/  @!P2 STS.64 [R4], R18 ;  /* 0x000000120400a388 */ /* 0x0041e80000000a00 */
[----:B---3--:R0:W-:Y:S04]  /*10c0*/  @!P2 STS.64 [R28], R6 ;  /* 0x000000061c00a388 */ /* 0x0081e80000000a00 */
[----:B------:R0:W-:Y:S04]  /*10d0*/  @!P2 STS.64 [R3], R24 ;  /* 0x000000180300a388 */ /* 0x0001e80000000a00 */
[----:B------:R0:W-:Y:S04]  /*10e0*/  @P2 STS.64 [R4], R22 ;  /* 0x0000001604002388 */ /* 0x0001e80000000a00 */
[----:B------:R0:W-:Y:S04]  /*10f0*/  @P2 STS.64 [R28], R20 ;  /* 0x000000141c002388 */ /* 0x0001e80000000a00 */
[----:B------:R0:W-:Y:S02]  /*1100*/  @P2 STS.64 [R3], R10 ;  /* 0x0000000a03002388 */ /* 0x0001e40000000a00 */
.L_x_1:
[----:B------:R-:W-:Y:S05]  /*1110*/  BSYNC.RECONVERGENT B0 ;  /* 0x0000000000007941 */ /* 0x000fea0003800200 */
.L_x_0:
[----:B------:R-:W1:Y:S02]  /*1120*/  LDCU UR5, c[0x0][0x388] ;  /* 0x00007100ff0577ac */ /* 0x000e640008000800 */
[----:B-1----:R-:W-:Y:S01]  /*1130*/  UISETP.GE.AND UP0, UPT, UR5, 0x1, UPT ;  /* 0x000000010500788c */ /* 0x002fe2000bf06270 */
[----:B------:R-:W-:Y:S08]  /*1140*/  BAR.SYNC.DEFER_BLOCKING 0x0 ;  /* 0x0000000000007b1d */ /* 0x000ff00000010000 */
[----:B------:R-:W-:Y:S05]  /*1150*/  BRA.U !UP0, `(.L_x_3) ;  /* 0x0000001908307547 */ /* 0x000fea000b800000 */
[----:B------:R-:W1:Y:S02]  /*1160*/  LDCU UR9, c[0x0][0x3ac] ;  /* 0x00007580ff0977ac */ /* 0x000e640008000800 */
[----:B-1----:R-:W-:-:S09]  /*1170*/  UISETP.NE.AND UP0, UPT, UR4, UR9, UPT ;  /* 0x000000090400728c */ /* 0x002fd2000bf05270 */
[----:B------:R-:W-:Y:S05]  /*1180*/  BRA.U !UP0, `(.L_x_4) ;  /* 0x0000001d08b47547 */ /* 0x000fea000b800000 */
[----:B------:R-:W-:Y:S01]  /*1190*/  UMOV UR5, URZ ;  /* 0x000000ff00057c82 */ /* 0x000fe20008000000 */
[----:B------:R-:W-:-:S05]  /*11a0*/  UMOV UR6, UR4 ;  /* 0x0000000400067c82 */ /* 0x000fca0008000000 */
.L_x_10:
[----:B------:R-:W1:Y:S01]  /*11b0*/  LDCU UR31, c[0x0][0x388] ;  /* 0x00007100ff1f77ac */ /* 0x000e620008000800 */
[----:B------:R-:W2:Y:S01]  /*11c0*/  S2UR UR11, SR_CgaCtaId ;  /* 0x00000000000b79c3 */ /* 0x000ea20000008800 */
[----:B0-----:R-:W-:Y:S01]  /*11d0*/  CS2R R4, SRZ ;  /* 0x0000000000047805 */ /* 0x001fe2000001ff00 */
[----:B------:R-:W0:Y:S01]  /*11e0*/  LDCU UR9, c[0x0][0x388] ;  /* 0x00007100ff0977ac */ /* 0x000e220008000800 */
[----:B------:R-:W-:Y:S01]  /*11f0*/  USHF.L.U32 UR7, UR5, 0x2, URZ ;  /* 0x0000000205077899 */ /* 0x000fe200080006ff */
[----:B------:R-:W-:Y:S01]  /*1200*/  UMOV UR10, 0x400 ;  /* 0x00000400000a7882 */ /* 0x000fe20000000000 */
[----:B------:R-:W-:Y:S02]  /*1210*/  UIADD3 UR8, UPT, UPT, UR5, 0x1, URZ ;  /* 0x0000000105087890 */ /* 0x000fe4000fffe0ff */
[----:B------:R-:W-:Y:S02]  /*1220*/  UIADD3 UR24, UPT, UPT, UR7, 0x28, URZ ;  /* 0x0000002807187890 */ /* 0x000fe4000fffe0ff */
[----:B------:R-:W-:-:S02]  /*1230*/  UIADD3 UR25, UPT, UPT, UR7, 0x50, URZ ;  /* 0x0000005007197890 */ /* 0x000fc4000fffe0ff */
[----:B------:R-:W-:Y:S02]  /*1240*/  UIADD3 UR26, UPT, UPT, UR7, 0x4, URZ ;  /* 0x00000004071a7890 */ /* 0x000fe4000fffe0ff */
[----:B-1----:R-:W-:Y:S02]  /*1250*/  UIADD3 UR13, UPT, UPT, -UR31, URZ, URZ ;  /* 0x000000ff1f0d7290 */ /* 0x002fe4000fffe1ff */
[----:B------:R-:W-:Y:S02]  /*1260*/  UIADD3 UR27, UPT, UPT, UR7, 0x8, URZ ;  /* 0x00000008071b7890 */ /* 0x000fe4000fffe0ff */
[----:B------:R-:W-:Y:S02]  /*1270*/  UISETP.GE.AND UP0, UPT, UR13, URZ, UPT ;  /* 0x000000ff0d00728c */ /* 0x000fe4000bf06270 */
[----:B0-----:R-:W-:Y:S02]  /*1280*/  USHF.L.U32 UR12, UR9, 0x2, URZ ;  /* 0x00000002090c7899 */ /* 0x001fe400080006ff */
[----:B------:R-:W-:-:S02]  /*1290*/  UIADD3 UR28, UPT, UPT, UR7, 0x30, URZ ;  /* 0x00000030071c7890 */ /* 0x000fc4000fffe0ff */
[----:B------:R-:W-:Y:S02]  /*12a0*/  UIADD3 UR29, UPT, UPT, UR7, 0x58, URZ ;  /* 0x00000058071d7890 */ /* 0x000fe4000fffe0ff */
[----:B------:R-:W-:Y:S02]  /*12b0*/  UIADD3 UR30, UPT, UPT, UR7, 0x2c, URZ ;  /* 0x0000002c071e7890 */ /* 0x000fe4000fffe0ff */
[----:B------:R-:W-:Y:S02]  /*12c0*/  UIADD3 UR9, UPT, UPT, UR7, 0x54, URZ ;  /* 0x0000005407097890 */ /* 0x000fe4000fffe0ff */
[----:B--2---:R-:W-:Y:S02]  /*12d0*/  ULEA UR7, UR11, UR10, 0x18 ;  /* 0x0000000a0b077291 */ /* 0x004fe4000f8ec0ff */
[----:B------:R-:W-:-:S03]  /*12e0*/  UIMAD UR10, UR12, UR5, URZ ;  /* 0x000000050c0a72a4 */ /* 0x000fc6000f8e02ff */
[----:B------:R-:W-:Y:S01]  /*12f0*/  UMOV UR5, URZ ;  /* 0x000000ff00057c82 */ /* 0x000fe20008000000 */
[----:B------:R-:W-:Y:S08]  /*1300*/  BRA.U UP0, `(.L_x_5) ;  /* 0x0000001100747547 */ /* 0x000ff0000b800000 */
[----:B------:R-:W-:Y:S01]  /*1310*/  UIADD3 UR11, UPT, UPT, -UR13, URZ, URZ ;  /* 0x000000ff0d0b7290 */ /* 0x000fe2000fffe1ff */
[----:B------:R-:W-:-:S03]  /*1320*/  PLOP3.LUT P0, PT, PT, PT, PT, 0x80, 0x8 ;  /* 0x000000000008781c */ /* 0x000fc60003f0f070 */
[----:B------:R-:W-:-:S09]  /*1330*/  UISETP.GT.AND UP0, UPT, UR11, 0x3, UPT ;  /* 0x000000030b00788c */ /* 0x000fd2000bf04270 */
[----:B------:R-:W-:Y:S05]  /*1340*/  BRA.U !UP0, `(.L_x_6) ;  /* 0x0000000908d47547 */ /* 0x000fea000b800000 */
[----:B------:R-:W-:-:S13]  /*1350*/  PLOP3.LUT P0, PT, PT, PT, PT, 0x8, 0x80 ;  /* 0x000000000080781c */ /* 0x000fda0003f0e170 */
.L_x_7:
[----:B------:R-:W-:-:S05]  /*1360*/  MOV R19, UR5 ;  /* 0x0000000500137c02 */ /* 0x000fca0008000f00 */
[----:B------:R-:W-:-:S06]  /*1370*/  IMAD.WIDE.U32 R18, R19, 0x4, R16 ;  /* 0x0000000413127825 */ /* 0x000fcc00078e0010 */
[----:B------:R-:W2:Y:S01]  /*1380*/  LDG.E.64.CONSTANT R18, desc[UR14][R18.64] ;  /* 0x0000000e12127981 */ /* 0x000ea2000c1e9b00 */
[----:B------:R-:W-:-:S05]  /*1390*/  MOV R27, UR5 ;  /* 0x00000005001b7c02 */ /* 0x000fca0008000f00 */
[----:B------:R-:W-:-:S05]  /*13a0*/  IMAD.WIDE R26, R27, 0x4, R16 ;  /* 0x000000041b1a7825 */ /* 0x000fca00078e0210 */
[----:B------:R-:W3:Y:S04]  /*13b0*/  LDG.E.64.CONSTANT R6, desc[UR14][R26.64+0x200] ;  /* 0x0002000e1a067981 */ /* 0x000ee8000c1e9b00 */
[----:B------:R-:W4:Y:S04]  /*13c0*/  LDG.E.64.CONSTANT R22, desc[UR14][R26.64+0x400] ;  /* 0x0004000e1a167981 */ /* 0x000f28000c1e9b00 */
[----:B------:R-:W4:Y:S04]  /*13d0*/  LDG.E.64.CONSTANT R20, desc[UR14][R26.64+0x600] ;  /* 0x0006000e1a147981 */ /* 0x000f28000c1e9b00 */
[----:B------:R-:W4:Y:S01]  /*13e0*/  LDG.E.64.CONSTANT R8, desc[UR14][R26.64+0x800] ;  /* 0x0008000e1a087981 */ /* 0x000f22000c1e9b00 */
[----:B------:R-:W-:Y:S01]  /*13f0*/  MOV R3, UR7 ;  /* 0x0000000700037c02 */ /* 0x000fe20008000f00 */
[----:B------:R-:W-:-:S02]  /*1400*/  UIMAD UR17, UR26, UR31, UR7 ;  /* 0x0000001f1a1172a4 */ /* 0x000fc4000f8e0207 */
[----:B------:R-:W4:Y:S04]  /*1410*/  LDG.E.64.CONSTANT R10, desc[UR14][R26.64+0xa00] ;  /* 0x000a000e1a0a7981 */ /* 0x000f28000c1e9b00 */
[----:B------:R-:W2:Y:S04]  /*1420*/  LDS R24, [R3+UR10] ;  /* 0x0000000a03187984 */ /* 0x000ea80008000800 */
[----:B------:R-:W3:Y:S01]  /*1430*/  LDS R30, [UR17] ;  /* 0x00000011ff1e7984 */ /* 0x000ee20008000800 */
[----:B------:R-:W-:Y:S02]  /*1440*/  UIMAD UR20, UR27, UR31, UR7 ;  /* 0x0000001f1b1472a4 */ /* 0x000fe4000f8e0207 */
[----:B------:R-:W-:-:S09]  /*1450*/  UIMAD UR11, UR24, UR31, UR7 ;  /* 0x0000001f180b72a4 */ /* 0x000fd2000f8e0207 */
[----:B------:R-:W-:Y:S01]  /*1460*/  LDS R28, [UR11] ;  /* 0x0000000bff1c7984 */ /* 0x000fe20008000800 */
[----:B------:R-:W-:-:S06]  /*1470*/  UIADD3 UR12, UPT, UPT, UR5, 0x480, URZ ;  /* 0x00000480050c7890 */ /* 0x000fcc000fffe0ff */
[----:B------:R-:W-:Y:S01]  /*1480*/  MOV R31, UR12 ;  /* 0x0000000c001f7c02 */ /* 0x000fe20008000f00 */
[----:B------:R-:W-:-:S09]  /*1490*/  UIMAD UR18, UR30, UR31, UR7 ;  /* 0x0000001f1e1272a4 */ /* 0x000fd2000f8e0207 */
[----:B------:R-:W-:Y:S01]  /*14a0*/  LDS R3, [UR18] ;  /* 0x00000012ff037984 */ /* 0x000fe20008000800 */
[----:B------:R-:W-:Y:S01]  /*14b0*/  UIMAD UR21, UR28, UR31, UR7 ;  /* 0x0000001f1c1572a4 */ /* 0x000fe2000f8e0207 */
[C---:B--2---:R-:W-:Y:S01]  /*14c0*/  FFMA R29, R24.reuse, R18, R5 ;  /* 0x00000012181d7223 */ /* 0x044fe20000000005 */
[----:B------:R-:W-:Y:S02]  /*14d0*/  FFMA R18, R24, R19, R4 ;  /* 0x0000001318127223 */ /* 0x000fe40000000004 */
[----:B------:R-:W2:Y:S04]  /*14e0*/  LDG.E.64.CONSTANT R24, desc[UR14][R26.64+0xc00] ;  /* 0x000c000e1a187981 */ /* 0x000ea8000c1e9b00 */
[----:B------:R-:W4:Y:S01]  /*14f0*/  LDS R4, [UR20] ;  /* 0x00000014ff047984 */ /* 0x000f220008000800 */
[C---:B---3--:R-:W-:Y:S01]  /*1500*/  FFMA R29, R30.reuse, R6, R29 ;  /* 0x000000061e1d7223 */ /* 0x048fe2000000001d */
[----:B------:R-:W-:-:S02]  /*1510*/  FFMA R30, R30, R7, R18 ;  /* 0x000000071e1e7223 */ /* 0x000fc40000000012 */
[----:B------:R-:W3:Y:S04]  /*1520*/  LDG.E.64.CONSTANT R18, desc[UR14][R26.64+0xe00] ;  /* 0x000e000e1a127981 */ /* 0x000ee8000c1e9b00 */
[----:B------:R0:W3:Y:S01]  /*1530*/  LDG.E.64.CONSTANT R6, desc[UR14][R26.64+0x1000] ;  /* 0x0010000e1a067981 */ /* 0x0000e2000c1e9b00 */
[----:B------:R-:W-:Y:S01]  /*1540*/  MOV R5, UR12 ;  /* 0x0000000c00057c02 */ /* 0x000fe20008000f00 */
[C---:B----4-:R-:W-:Y:S01]  /*1550*/  FFMA R29, R4.reuse, R22, R29 ;  /* 0x00000016041d7223 */ /* 0x050fe2000000001d */
[----:B------:R-:W-:-:S03]  /*1560*/  FFMA R30, R4, R23, R30 ;  /* 0x00000017041e7223 */ /* 0x000fc6000000001e */
[----:B------:R-:W-:-:S06]  /*1570*/  IMAD.WIDE.U32 R4, R5, 0x4, R16 ;  /* 0x0000000405047825 */ /* 0x000fcc00078e0010 */
[----:B------:R-:W4:Y:S01]  /*1580*/  LDG.E.64.CONSTANT R4, desc[UR14][R4.64] ;  /* 0x0000000e04047981 */ /* 0x000f22000c1e9b00 */
[C---:B------:R-:W-:Y:S01]  /*1590*/  FFMA R20, R28.reuse, R20, R29 ;  /* 0x000000141c147223 */ /* 0x040fe2000000001d */
[----:B------:R-:W-:Y:S01]  /*15a0*/  FFMA R28, R28, R21, R30 ;  /* 0x000000151c1c7223 */ /* 0x000fe2000000001e */
[----:B------:R-:W-:-:S05]  /*15b0*/  IMAD.WIDE R30, R31, 0x4, R16 ;  /* 0x000000041f1e7825 */ /* 0x000fca00078e0210 */
[----:B------:R-:W4:Y:S01]  /*15c0*/  LDG.E.64.CONSTANT R22, desc[UR14][R30.64+0x200] ;  /* 0x0002000e1e167981 */ /* 0x000f22000c1e9b00 */
[C---:B------:R-:W-:Y:S01]  /*15d0*/  FFMA R20, R3.reuse, R8, R20 ;  /* 0x0000000803147223 */ /* 0x040fe20000000014 */
[----:B------:R-:W-:Y:S02]  /*15e0*/  FFMA R28, R3, R9, R28 ;  /* 0x00000009031c7223 */ /* 0x000fe4000000001c */
[----:B------:R-:W1:Y:S01]  /*15f0*/  LDS R3, [UR21] ;  /* 0x00000015ff037984 */ /* 0x000e620008000800 */
[----:B------:R-:W-:-:S09]  /*1600*/  UIMAD UR12, UR25, UR31, UR7 ;  /* 0x0000001f190c72a4 */ /* 0x000fd2000f8e0207 */
[----:B------:R-:W2:Y:S01]  /*1610*/  LDS R8, [UR12] ;  /* 0x0000000cff087984 */ /* 0x000ea20008000800 */
[----:B------:R-:W-:Y:S02]  /*1620*/  UIMAD UR19, UR9, UR31, UR7 ;  /* 0x0000001f091372a4 */ /* 0x000fe4000f8e0207 */
[----:B------:R-:W-:Y:S01]  /*1630*/  UIMAD UR22, UR29, UR31, UR7 ;  /* 0x0000001f1d1672a4 */ /* 0x000fe2000f8e0207 */
[----:B0-----:R-:W-:Y:S01]  /*1640*/  LDS R27, [UR12+0x4] ;  /* 0x0000040cff1b7984 */ /* 0x001fe20008000800 */
[C---:B-1----:R-:W-:Y:S01]  /*1650*/  FFMA R9, R3.reuse, R10, R20 ;  /* 0x0000000a03097223 */ /* 0x042fe20000000014 */
[----:B------:R-:W-:Y:S02]  /*1660*/  FFMA R28, R3, R11, R28 ;  /* 0x0000000b031c7223 */ /* 0x000fe4000000001c */
[----:B------:R-:W4:Y:S04]  /*1670*/  LDG.E.64.CONSTANT R20, desc[UR14][R30.64+0x400] ;  /* 0x0004000e1e147981 */ /* 0x000f28000c1e9b00 */
[----:B------:R-:W3:Y:S04]  /*1680*/  LDS R3, [UR19] ;  /* 0x00000013ff037984 */ /* 0x000ee80008000800 */
[----:B------:R-:W4:Y:S01]  /*1690*/  LDG.E.64.CONSTANT R10, desc[UR14][R30.64+0x600] ;  /* 0x0006000e1e0a7981 */ /* 0x000f22000c1e9b00 */
[----:B--2---:R-:W-:-:S03]  /*16a0*/  FFMA R26, R8, R24, R9 ;  /* 0x00000018081a7223 */ /* 0x004fc60000000009 */
[----:B------:R-:W0:Y:S01]  /*16b0*/  LDS R24, [UR22] ;  /* 0x00000016ff187984 */ /* 0x000e220008000800 */
[----:B------:R-:W-:-:S03]  /*16c0*/  FFMA R28, R8, R25, R28 ;  /* 0x00000019081c7223 */ /* 0x000fc6000000001c */
[----:B------:R-:W2:Y:S01]  /*16d0*/  LDG.E.64.CONSTANT R8, desc[UR14][R30.64+0x800] ;  /* 0x0008000e1e087981 */ /* 0x000ea2000c1e9b00 */
[C---:B---3--:R-:W-:Y:S01]  /*16e0*/  FFMA R25, R3.reuse, R18, R26 ;  /* 0x0000001203197223 */ /* 0x048fe2000000001a */
[----:B------:R-:W-:Y:S01]  /*16f0*/  MOV R26, UR7 ;  /* 0x00000007001a7c02 */ /* 0x000fe20008000f00 */
[----:B------:R-:W-:-:S04]  /*1700*/  FFMA R28, R3, R19, R28 ;  /* 0x00000013031c7223 */ /* 0x000fc8000000001c */
[----:B------:R-:W4:Y:S01]  /*1710*/  LDS R3, [R26+UR10+0x4] ;  /* 0x0000040a1a037984 */ /* 0x000f220008000800 */
[----:B------:R-:W-:-:S03]  /*1720*/  UIADD3 UR23, UPT, UPT, UR5, 0x900, URZ ;  /* 0x0000090005177890 */ /* 0x000fc6000fffe0ff */
[----:B------:R-:W-:Y:S01]  /*1730*/  LDS R26, [UR21+0x4] ;  /* 0x00000415ff1a7984 */ /* 0x000fe20008000800 */
[C---:B0-----:R-:W-:Y:S01]  /*1740*/  FFMA R18, R24.reuse, R6, R25 ;  /* 0x0000000618127223 */ /* 0x041fe20000000019 */
[----:B------:R-:W-:Y:S02]  /*1750*/  FFMA R28, R24, R7, R28 ;  /* 0x00000007181c7223 */ /* 0x000fe4000000001c */
[----:B------:R-:W0:Y:S04]  /*1760*/  LDS R24, [UR17+0x4] ;  /* 0x00000411ff187984 */ /* 0x000e280008000800 */
[----:B------:R-:W3:Y:S01]  /*1770*/  LDG.E.64.CONSTANT R6, desc[UR14][R30.64+0xa00] ;  /* 0x000a000e1e067981 */ /* 0x000ee2000c1e9b00 */
[C---:B----4-:R-:W-:Y:S01]  /*1780*/  FFMA R19, R3.reuse, R4, R18 ;  /* 0x0000000403137223 */ /* 0x050fe20000000012 */
[----:B------:R-:W-:-:S02]  /*1790*/  FFMA R28, R3, R5, R28 ;  /* 0x00000005031c7223 */ /* 0x000fc4000000001c */
[----:B------:R-:W4:Y:S04]  /*17a0*/  LDG.E.64.CONSTANT R4, desc[UR14][R30.64+0xc00] ;  /* 0x000c000e1e047981 */ /* 0x000f28000c1e9b00 */
[----:B------:R-:W-:Y:S01]  /*17b0*/  LDS R3, [UR18+0x4] ;  /* 0x00000412ff037984 */ /* 0x000fe20008000800 */
[----:B0-----:R-:W-:-:S03]  /*17c0*/  FFMA R25, R24, R22, R19 ;  /* 0x0000001618197223 */ /* 0x001fc60000000013 */
[----:B------:R-:W4:Y:S01]  /*17d0*/  LDG.E.64.CONSTANT R18, desc[UR14][R30.64+0xe00] ;  /* 0x000e000e1e127981 */ /* 0x000f22000c1e9b00 */
[----:B------:R-:W-:-:S03]  /*17e0*/  FFMA R22, R24, R23, R28 ;  /* 0x0000001718167223 */ /* 0x000fc6000000001c */
[----:B------:R-:W0:Y:S04]  /*17f0*/  LDS R28, [UR20+0x4] ;  /* 0x00000414ff1c7984 */ /* 0x000e280008000800 */
[----:B------:R-:W1:Y:S01]  /*1800*/  LDS R24, [UR11+0x4] ;  /* 0x0000040bff187984 */ /* 0x000e620008000800 */
[C---:B0-----:R-:W-:Y:S01]  /*1810*/  FFMA R25, R28.reuse, R20, R25 ;  /* 0x000000141c197223 */ /* 0x041fe20000000019 */
[----:B------:R-:W-:Y:S01]  /*1820*/  FFMA R28, R28, R21, R22 ;  /* 0x000000151c1c7223 */ /* 0x000fe20000000016 */
[----:B------:R-:W-:Y:S01]  /*1830*/  MOV R21, UR23 ;  /* 0x0000001700157c02 */ /* 0x000fe20008000f00 */
[----:B------:R-:W4:Y:S01]  /*1840*/  LDG.E.64.CONSTANT R22, desc[UR14][R30.64+0x1000] ;  /* 0x0010000e1e167981 */ /* 0x000f22000c1e9b00 */
[----:B-1----:R-:W-:Y:S01]  /*1850*/  FFMA R10, R24, R10, R25 ;  /* 0x0000000a180a7223 */ /* 0x002fe20000000019 */
[----:B------:R-:W-:-:S02]  /*1860*/  MOV R25, UR23 ;  /* 0x0000001700197c02 */ /* 0x000fc40008000f00 */
[----:B------:R-:W-:-:S04]  /*1870*/  IMAD.WIDE.U32 R20, R21, 0x4, R16 ;  /* 0x0000000415147825 */ /* 0x000fc800078e0010 */
[----:B------:R-:W-:Y:S01]  /*1880*/  FFMA R28, R24, R11, R28 ;  /* 0x0000000b181c7223 */ /* 0x000fe2000000001c */
[----:B------:R-:W-:Y:S01]  /*1890*/  IMAD.WIDE R24, R25, 0x4, R16 ;  /* 0x0000000419187825 */ /* 0x000fe200078e0210 */
[----:B------:R-:W4:Y:S03]  /*18a0*/  LDG.E.64.CONSTANT R20, desc[UR14][R20.64] ;  /* 0x0000000e14147981 */ /* 0x000f26000c1e9b00 */
[C---:B--2---:R-:W-:Y:S01]  /*18b0*/  FFMA R11, R3.reuse, R8, R10 ;  /* 0x00000008030b7223 */ /* 0x044fe2000000000a */
[----:B------:R-:W-:Y:S02]  /*18c0*/  FFMA R28, R3, R9, R28 ;  /* 0x00000009031c7223 */ /* 0x000fe4000000001c */
[----:B------:R-:W2:Y:S04]  /*18d0*/  LDG.E.64.CONSTANT R8, desc[UR14][R24.64+0x200] ;  /* 0x0002000e18087981 */ /* 0x000ea8000c1e9b00 */
[----:B------:R-:W0:Y:S01]  /*18e0*/  LDS R3, [UR19+0x4] ;  /* 0x00000413ff037984 */ /* 0x000e220008000800 */
[----:B---3--:R-:W-:-:S03]  /*18f0*/  FFMA R6, R26, R6, R11 ;  /* 0x000000061a067223 */ /* 0x008fc6000000000b */
[----:B------:R-:W3:Y:S01]  /*1900*/  LDG.E.64.CONSTANT R10, desc[UR14][R24.64+0x400] ;  /* 0x0004000e180a7981 */ /* 0x000ee2000c1e9b00 */
[----:B------:R-:W-:Y:S01]  /*1910*/  FFMA R28, R26, R7, R28 ;  /* 0x000000071a1c7223 */ /* 0x000fe2000000001c */
[C---:B----4-:R-:W-:Y:S02]  /*1920*/  FFMA R4, R27.reuse, R4, R6 ;  /* 0x000000041b047223 */ /* 0x050fe40000000006 */
[----:B------:R-:W4:Y:S01]  /*1930*/  LDG.E.64.CONSTANT R6, desc[UR14][R24.64+0x600] ;  /* 0x0006000e18067981 */ /* 0x000f22000c1e9b00 */
[----:B------:R-:W-:Y:S01]  /*1940*/  FFMA R28, R27, R5, R28 ;  /* 0x000000051b1c7223 */ /* 0x000fe2000000001c */
[----:B0-----:R-:W-:Y:S02]  /*1950*/  FFMA R27, R3, R18, R4 ;  /* 0x00000012031b7223 */ /* 0x001fe40000000004 */
[----:B------:R-:W4:Y:S01]  /*1960*/  LDG.E.64.CONSTANT R4, desc[UR14][R24.64+0x800] ;  /* 0x0008000e18047981 */ /* 0x000f22000c1e9b00 */
[----:B------:R-:W-:-:S03]  /*1970*/  MOV R29, UR7 ;  /* 0x00000007001d7c02 */ /* 0x000fc60008000f00 */
[----:B------:R-:W0:Y:S04]  /*1980*/  LDS R18, [UR22+0x4] ;  /* 0x00000416ff127984 */ /* 0x000e280008000800 */
[----:B------:R-:W1:Y:S01]  /*1990*/  LDS R26, [R29+UR10+0x8] ;  /* 0x0000080a1d1a7984 */ /* 0x000e620008000800 */
[----:B------:R-:W-:-:S03]  /*19a0*/  FFMA R28, R3, R19, R28 ;  /* 0x00000013031c7223 */ /* 0x000fc6000000001c */
[----:B------:R-:W2:Y:S01]  /*19b0*/  LDS R3, [UR17+0x8] ;  /* 0x00000811ff037984 */ /* 0x000ea20008000800 */
[C---:B0-----:R-:W-:Y:S01]  /*19c0*/  FFMA R27, R18.reuse, R22, R27 ;  /* 0x00000016121b7223 */ /* 0x041fe2000000001b */
[----:B------:R-:W-:Y:S02]  /*19d0*/  FFMA R28, R18, R23, R28 ;  /* 0x00000017121c7223 */ /* 0x000fe4000000001c */
[----:B------:R-:W4:Y:S01]  /*19e0*/  LDG.E.64.CONSTANT R18, desc[UR14][R24.64+0xa00] ;  /* 0x000a000e18127981 */ /* 0x000f22000c1e9b00 */
[----:B-1----:R-:W-:-:S03]  /*19f0*/  FFMA R22, R26, R20, R27 ;  /* 0x000000141a167223 */ /* 0x002fc6000000001b */
[----:B------:R-:W3:Y:S01]  /*1a00*/  LDS R20, [UR20+0x8] ;  /* 0x00000814ff147984 */ /* 0x000ee20008000800 */
[----:B------:R-:W-:-:S03]  /*1a10*/  FFMA R28, R26, R21, R28 ;  /* 0x000000151a1c7223 */ /* 0x000fc6000000001c */
[----:B------:R-:W4:Y:S01]  /*1a20*/  LDS R26, [UR11+0x8] ;  /* 0x0000080bff1a7984 */ /* 0x000f220008000800 */
[----:B------:R-:W-:Y:S01]  /*1a30*/  UIADD3 UR23, UPT, UPT, UR5, 0xd80, URZ ;  /* 0x00000d8005177890 */ /* 0x000fe2000fffe0ff */
[C---:B--2---:R-:W-:Y:S02]  /*1a40*/  FFMA R21, R3.reuse, R8, R22 ;  /* 0x0000000803157223 */ /* 0x044fe40000000016 */
[----:B------:R-:W2:Y:S01]  /*1a50*/  LDG.E.64.CONSTANT R22, desc[UR14][R24.64+0xc00] ;  /* 0x000c000e18167981 */ /* 0x000ea2000c1e9b00 */
[----:B------:R-:W-:-:S03]  /*1a60*/  FFMA R27, R3, R9, R28 ;  /* 0x00000009031b7223 */ /* 0x000fc6000000001c */
[----:B------:R-:W2:Y:S04]  /*1a70*/  LDG.E.64.CONSTANT R8, desc[UR14][R24.64+0xe00] ;  /* 0x000e000e18087981 */ /* 0x000ea8000c1e9b00 */
[----:B------:R-:W0:Y:S01]  /*1a80*/  LDS R3, [UR18+0x8] ;  /* 0x00000812ff037984 */ /* 0x000e220008000800 */
[C---:B---3--:R-:W-:Y:S01]  /*1a90*/  FFMA R28, R20.reuse, R11, R27 ;  /* 0x0000000b141c7223 */ /* 0x048fe2000000001b */
[----:B------:R-:W-:Y:S01]  /*1aa0*/  FFMA R21, R20, R10, R21 ;  /* 0x0000000a14157223 */ /* 0x000fe20000000015 */
[----:B------:R-:W-:Y:S01]  /*1ab0*/  MOV R27, UR23 ;  /* 0x00000017001b7c02 */ /* 0x000fe20008000f00 */
[----:B------:R1:W3:Y:S02]  /*1ac0*/  LDG.E.64.CONSTANT R10, desc[UR14][R24.64+0x1000] ;  /* 0x0010000e180a7981 */ /* 0x0002e4000c1e9b00 */
[----:B----4-:R-:W-:-:S02]  /*1ad0*/  FFMA R6, R26, R6, R21 ;  /* 0x000000061a067223 */ /* 0x010fc40000000015 */
[----:B------:R-:W-:Y:S01]  /*1ae0*/  IMAD.WIDE.U32 R20, R27, 0x4, R16 ;  /* 0x000000041b147825 */ /* 0x000fe200078e0010 */
[----:B------:R-:W-:-:S05]  /*1af0*/  MOV R27, UR23 ;  /* 0x00000017001b7c02 */ /* 0x000fca0008000f00 */
[----:B------:R-:W4:Y:S01]  /*1b00*/  LDG.E.64.CONSTANT R20, desc[UR14][R20.64] ;  /* 0x0000000e14147981 */ /* 0x000f22000c1e9b00 */
[----:B------:R-:W-:Y:S01]  /*1b10*/  FFMA R28, R26, R7, R28 ;  /* 0x000000071a1c7223 */ /* 0x000fe2000000001c */
[----:B------:R-:W-:-:S04]  /*1b20*/  IMAD.WIDE R26, R27, 0x4, R16 ;  /* 0x000000041b1a7825 */ /* 0x000fc800078e0210 */
[C---:B0-----:R-:W-:Y:S02]  /*1b30*/  FFMA R30, R3.reuse, R4, R6 ;  /* 0x00000004031e7223 */ /* 0x041fe40000000006 */
[----:B------:R-:W4:Y:S01]  /*1b40*/  LDG.E.64.CONSTANT R6, desc[UR14][R26.64+0x200] ;  /* 0x0002000e1a067981 */ /* 0x000f22000c1e9b00 */
[----:B------:R-:W-:-:S03]  /*1b50*/  FFMA R28, R3, R5, R28 ;  /* 0x00000005031c7223 */ /* 0x000fc6000000001c */
[----:B------:R-:W1:Y:S04]  /*1b60*/  LDS R5, [UR21+0x8] ;  /* 0x00000815ff057984 */ /* 0x000e680008000800 */
[----:B------:R-:W2:Y:S04]  /*1b70*/  LDS R4, [UR12+0x8] ;  /* 0x0000080cff047984 */ /* 0x000ea80008000800 */
[----:B------:R-:W0:Y:S01]  /*1b80*/  LDS R3, [UR19+0x8] ;  /* 0x00000813ff037984 */ /* 0x000e220008000800 */
[C---:B-1----:R-:W-:Y:S01]  /*1b90*/  FFMA R25, R5.reuse, R18, R30 ;  /* 0x0000001205197223 */ /* 0x042fe2000000001e */
[----:B------:R-:W-:-:S02]  /*1ba0*/  FFMA R28, R5, R19, R28 ;  /* 0x00000013051c7223 */ /* 0x000fc4000000001c */
[----:B------:R-:W3:Y:S01]  /*1bb0*/  LDS R18, [UR22+0x8] ;  /* 0x00000816ff127984 */ /* 0x000ee20008000800 */
[C---:B--2---:R-:W-:Y:S01]  /*1bc0*/  FFMA R24, R4.reuse, R22, R25 ;  /* 0x0000001604187223 */ /* 0x044fe20000000019 */
[----:B------:R-:W-:Y:S01]  /*1bd0*/  MOV R22, UR7 ;  /* 0x0000000700167c02 */ /* 0x000fe20008000f00 */
[----:B------:R-:W-:Y:S02]  /*1be0*/  FFMA R28, R4, R23, R28 ;  /* 0x00000017041c7223 */ /* 0x000fe4000000001c */
[----:B------:R-:W2:Y:S04]  /*1bf0*/  LDG.E.64.CONSTANT R4, desc[UR14][R26.64+0x400] ;  /* 0x0004000e1a047981 */ /* 0x000ea8000c1e9b00 */
[----:B------:R-:W4:Y:S01]  /*1c00*/  LDS R22, [R22+UR10+0xc] ;  /* 0x00000c0a16167984 */ /* 0x000f220008000800 */
[C---:B0-----:R-:W-:Y:S01]  /*1c10*/  FFMA R19, R3.reuse, R8, R24 ;  /* 0x0000000803137223 */ /* 0x041fe20000000018 */
[----:B------:R-:W-:-:S02]  /*1c20*/  FFMA R28, R3, R9, R28 ;  /* 0x00000009031c7223 */ /* 0x000fc4000000001c */
[----:B------:R-:W0:Y:S04]  /*1c30*/  LDS R3, [UR17+0xc] ;  /* 0x00000c11ff037984 */ /* 0x000e280008000800 */
[----:B------:R-:W2:Y:S01]  /*1c40*/  LDG.E.64.CONSTANT R8, desc[UR14][R26.64+0x600] ;  /* 0x0006000e1a087981 */ /* 0x000ea2000c1e9b00 */
[C---:B---3--:R-:W-:Y:S01]  /*1c50*/  FFMA R19, R18.reuse, R10, R19 ;  /* 0x0000000a12137223 */ /* 0x048fe20000000013 */
[----:B------:R-:W-:Y:S02]  /*1c60*/  FFMA R28, R18, R11, R28 ;  /* 0x0000000b121c7223 */ /* 0x000fe4000000001c */
[----:B------:R-:W3:Y:S01]  /*1c70*/  LDG.E.64.CONSTANT R10, desc[UR14][R26.64+0x800] ;  /* 0x0008000e1a0a7981 */ /* 0x000ee2000c1e9b00 */
[----:B----4-:R-:W-:-:S03]  /*1c80*/  FFMA R24, R22, R20, R19 ;  /* 0x0000001416187223 */ /* 0x010fc60000000013 */
[----:B------:R-:W4:Y:S01]  /*1c90*/  LDG.E.64.CONSTANT R18, desc[UR14][R26.64+0xa00] ;  /* 0x000a000e1a127981 */ /* 0x000f22000c1e9b00 */
[----:B------:R-:W-:-:S03]  /*1ca0*/  FFMA R28, R22, R21, R28 ;  /* 0x00000015161c7223 */ /* 0x000fc6000000001c */
[----:B------:R-:W4:Y:S04]  /*1cb0*/  LDG.E.64.CONSTANT R20, desc[UR14][R26.64+0xc00] ;  /* 0x000c000e1a147981 */ /* 0x000f28000c1e9b00 */
[----:B------:R-:W4:Y:S01]  /*1cc0*/  LDG.E.64.CONSTANT R22, desc[UR14][R26.64+0xe00] ;  /* 0x000e000e1a167981 */ /* 0x000f22000c1e9b00 */
[----:B0-----:R-:W-:-:S03]  /*1cd0*/  FFMA R29, R3, R6, R24 ;  /* 0x00000006031d7223 */ /* 0x001fc60000000018 */
[----:B------:R-:W4:Y:S04]  /*1ce0*/  LDG.E.64.CONSTANT R24, desc[UR14][R26.64+0x1000] ;  /* 0x0010000e1a187981 */ /* 0x000f28000c1e9b00 */
[----:B------:R-:W2:Y:S01]  /*1cf0*/  LDS R6, [UR20+0xc] ;  /* 0x00000c14ff067984 */ /* 0x000ea20008000800 */
[----:B------:R-:W-:-:S03]  /*1d00*/  FFMA R30, R3, R7, R28 ;  /* 0x00000007031e7223 */ /* 0x000fc6000000001c */
[----:B------:R-:W0:Y:S04]  /*1d10*/  LDS R3, [UR11+0xc] ;  /* 0x00000c0bff037984 */ /* 0x000e280008000800 */
[----:B------:R-:W3:Y:S01]  /*1d20*/  LDS R7, [UR18+0xc] ;  /* 0x00000c12ff077984 */ /* 0x000ee20008000800 */
[----:B------:R-:W-:-:S04]  /*1d30*/  UIADD3 UR13, UPT, UPT, UR13, 0x4, URZ ;  /* 0x000000040d0d7890 */ /* 0x000fc8000fffe0ff */
[----:B------:R-:W-:Y:S02]  /*1d40*/  UISETP.GE.AND UP0, UPT, UR13, -0x3, UPT ;  /* 0xfffffffd0d00788c */ /* 0x000fe4000bf06270 */
[----:B------:R-:W-:Y:S02]  /*1d50*/  UIADD3 UR5, UPT, UPT, UR5, 0x1200, URZ ;  /* 0x0000120005057890 */ /* 0x000fe4000fffe0ff */
[----:B------:R-:W-:Y:S01]  /*1d60*/  UIADD3 UR7, UPT, UPT, UR7, 0x10, URZ ;  /* 0x0000001007077890 */ /* 0x000fe2000fffe0ff */
[C---:B--2---:R-:W-:Y:S02]  /*1d70*/  FFMA R30, R6.reuse, R5, R30 ;  /* 0x00000005061e7223 */ /* 0x044fe4000000001e */
[----:B------:R-:W4:Y:S01]  /*1d80*/  LDS R5, [UR21+0xc] ;  /* 0x00000c15ff057984 */ /* 0x000f220008000800 */
[----:B------:R-:W-:-:S03]  /*1d90*/  FFMA R28, R6, R4, R29 ;  /* 0x00000004061c7223 */ /* 0x000fc6000000001d */
[----:B------:R-:W1:Y:S04]  /*1da0*/  LDS R4, [UR12+0xc] ;  /* 0x00000c0cff047984 */ /* 0x000e680008000800 */
[----:B------:R-:W2:Y:S01]  /*1db0*/  LDS R6, [UR19+0xc] ;  /* 0x00000c13ff067984 */ /* 0x000ea20008000800 */
[C---:B0-----:R-:W-:Y:S01]  /*1dc0*/  FFMA R8, R3.reuse, R8, R28 ;  /* 0x0000000803087223 */ /* 0x041fe2000000001c */
[----:B------:R-:W-:Y:S02]  /*1dd0*/  FFMA R30, R3, R9, R30 ;  /* 0x00000009031e7223 */ /* 0x000fe4000000001e */
[----:B------:R-:W0:Y:S01]  /*1de0*/  LDS R3, [UR22+0xc] ;  /* 0x00000c16ff037984 */ /* 0x000e220008000800 */
[C---:B---3--:R-:W-:Y:S01]  /*1df0*/  FFMA R8, R7.reuse, R10, R8 ;  /* 0x0000000a07087223 */ /* 0x048fe20000000008 */
[----:B------:R-:W-:-:S03]  /*1e00*/  FFMA R30, R7, R11, R30 ;  /* 0x0000000b071e7223 */ /* 0x000fc6000000001e */
[C---:B----4-:R-:W-:Y:S01]  /*1e10*/  FFMA R7, R5.reuse, R18, R8 ;  /* 0x0000001205077223 */ /* 0x050fe20000000008 */
[----:B------:R-:W-:-:S03]  /*1e20*/  FFMA R30, R5, R19, R30 ;  /* 0x00000013051e7223 */ /* 0x000fc6000000001e */
[C---:B-1----:R-:W-:Y:S01]  /*1e30*/  FFMA R7, R4.reuse, R20, R7 ;  /* 0x0000001404077223 */ /* 0x042fe20000000007 */
[----:B------:R-:W-:-:S03]  /*1e40*/  FFMA R30, R4, R21, R30 ;  /* 0x00000015041e7223 */ /* 0x000fc6000000001e */
[C---:B--2---:R-:W-:Y:S01]  /*1e50*/  FFMA R22, R6.reuse, R22, R7 ;  /* 0x0000001606167223 */ /* 0x044fe20000000007 */
[----:B------:R-:W-:-:S03]  /*1e60*/  FFMA R30, R6, R23, R30 ;  /* 0x00000017061e7223 */ /* 0x000fc6000000001e */
[C---:B0-----:R-:W-:Y:S01]  /*1e70*/  FFMA R5, R3.reuse, R24, R22 ;  /* 0x0000001803057223 */ /* 0x041fe20000000016 */
[----:B------:R-:W-:Y:S01]  /*1e80*/  FFMA R4, R3, R25, R30 ;  /* 0x0000001903047223 */ /* 0x000fe2000000001e */
[----:B------:R-:W-:Y:S06]  /*1e90*/  BRA.U !UP0, `(.L_x_7) ;  /* 0xfffffff508307547 */ /* 0x000fec000b83ffff */
.L_x_6:
[----:B------:R-:W-:-:S04]  /*1ea0*/  UIADD3 UR11, UPT, UPT, -UR13, URZ, URZ ;  /* 0x000000ff0d0b7290 */ /* 0x000fc8000fffe1ff */
[----:B------:R-:W-:-:S09]  /*1eb0*/  UISETP.GT.AND UP0, UPT, UR11, 0x1, UPT ;  /* 0x000000010b00788c */ /* 0x000fd2000bf04270 */
[----:B------:R-:W-:Y:S05]  /*1ec0*/  BRA.U !UP0, `(.L_x_8) ;  /* 0x00000005087c7547 */ /* 0x000fea000b800000 */
[----:B------:R-:W-:Y:S02]  /*1ed0*/  MOV R23, UR5 ;  /* 0x0000000500177c02 */ /* 0x000fe40008000f00 */
[----:B------:R-:W-:-:S03]  /*1ee0*/  MOV R25, UR5 ;  /* 0x0000000500197c02 */ /* 0x000fc60008000f00 */
[----:B------:R-:W-:-:S04]  /*1ef0*/  IMAD.WIDE.U32 R22, R23, 0x4, R16 ;  /* 0x0000000417167825 */ /* 0x000fc800078e0010 */
[----:B------:R-:W-:Y:S02]  /*1f00*/  IMAD.WIDE R24, R25, 0x4, R16 ;  /* 0x0000000419187825 */ /* 0x000fe400078e0210 */
[----:B------:R-:W2:Y:S04]  /*1f10*/  LDG.E.64.CONSTANT R22, desc[UR14][R22.64] ;  /* 0x0000000e16167981 */ /* 0x000ea8000c1e9b00 */
[----:B------:R-:W3:Y:S04]  /*1f20*/  LDG.E.64.CONSTANT R20, desc[UR14][R24.64+0x200] ;  /* 0x0002000e18147981 */ /* 0x000ee8000c1e9b00 */
[----:B------:R-:W4:Y:S04]  /*1f30*/  LDG.E.64.CONSTANT R18, desc[UR14][R24.64+0x400] ;  /* 0x0004000e18127981 */ /* 0x000f28000c1e9b00 */
[----:B------:R-:W4:Y:S04]  /*1f40*/  LDG.E.64.CONSTANT R6, desc[UR14][R24.64+0x600] ;  /* 0x0006000e18067981 */ /* 0x000f28000c1e9b00 */
[----:B------:R-:W4:Y:S01]  /*1f50*/  LDG.E.64.CONSTANT R8, desc[UR14][R24.64+0x800] ;  /* 0x0008000e18087981 */ /* 0x000f22000c1e9b00 */
[----:B------:R-:W-:Y:S01]  /*1f60*/  MOV R28, UR7 ;  /* 0x00000007001c7c02 */ /* 0x000fe20008000f00 */
[----:B------:R-:W-:-:S02]  /*1f70*/  UIMAD UR17, UR26, UR31, UR7 ;  /* 0x0000001f1a1172a4 */ /* 0x000fc4000f8e0207 */
[----:B------:R-:W-:Y:S01]  /*1f80*/  UIMAD UR20, UR27, UR31, UR7 ;  /* 0x0000001f1b1472a4 */ /* 0x000fe2000f8e0207 */
[----:B------:R-:W4:Y:S04]  /*1f90*/  LDG.E.64.CONSTANT R10, desc[UR14][R24.64+0xa00] ;  /* 0x000a000e180a7981 */ /* 0x000f28000c1e9b00 */
[----:B------:R-:W2:Y:S04]  /*1fa0*/  LDS R27, [R28+UR10] ;  /* 0x0000000a1c1b7984 */ /* 0x000ea80008000800 */
[----:B------:R-:W3:Y:S01]  /*1fb0*/  LDS R3, [UR17] ;  /* 0x00000011ff037984 */ /* 0x000ee20008000800 */
[----:B------:R-:W-:-:S03]  /*1fc0*/  UIMAD UR11, UR24, UR31, UR7 ;  /* 0x0000001f180b72a4 */ /* 0x000fc6000f8e0207 */
[----:B------:R-:W4:Y:S01]  /*1fd0*/  LDS R26, [UR20] ;  /* 0x00000014ff1a7984 */ /* 0x000f220008000800 */
[----:B------:R-:W-:Y:S02]  /*1fe0*/  UIMAD UR18, UR30, UR31, UR7 ;  /* 0x0000001f1e1272a4 */ /* 0x000fe4000f8e0207 */
[----:B------:R-:W-:Y:S02]  /*1ff0*/  UIADD3 UR12, UPT, UPT, UR5, 0x480, URZ ;  /* 0x00000480050c7890 */ /* 0x000fe4000fffe0ff */
[----:B------:R-:W-:Y:S01]  /*2000*/  UIMAD UR21, UR28, UR31, UR7 ;  /* 0x0000001f1c1572a4 */ /* 0x000fe2000f8e0207 */
[C---:B--2---:R-:W-:Y:S01]  /*2010*/  FFMA R22, R27.reuse, R22, R5 ;  /* 0x000000161b167223 */ /* 0x044fe20000000005 */
[----:B------:R-:W-:Y:S01]  /*2020*/  FFMA R4, R27, R23, R4 ;  /* 0x000000171b047223 */ /* 0x000fe20000000004 */
[----:B------:R-:W0:Y:S02]  /*2030*/  LDS R5, [UR11] ;  /* 0x0000000bff057984 */ /* 0x000e240008000800 */
[----:B---3--:R-:W-:-:S02]  /*2040*/  FFMA R27, R3, R20, R22 ;  /* 0x00000014031b7223 */ /* 0x008fc40000000016 */
[----:B------:R-:W2:Y:S01]  /*2050*/  LDG.E.64.CONSTANT R22, desc[UR14][R24.64+0xc00] ;  /* 0x000c000e18167981 */ /* 0x000ea2000c1e9b00 */
[----:B------:R-:W-:-:S03]  /*2060*/  FFMA R29, R3, R21, R4 ;  /* 0x00000015031d7223 */ /* 0x000fc60000000004 */
[----:B------:R-:W3:Y:S04]  /*2070*/  LDG.E.64.CONSTANT R20, desc[UR14][R24.64+0xe00] ;  /* 0x000e000e18147981 */ /* 0x000ee8000c1e9b00 */
[----:B------:R-:W1:Y:S01]  /*2080*/  LDS R3, [UR18] ;  /* 0x00000012ff037984 */ /* 0x000e620008000800 */
[C---:B----4-:R-:W-:Y:S01]  /*2090*/  FFMA R30, R26.reuse, R19, R29 ;  /* 0x000000131a1e7223 */ /* 0x050fe2000000001d */
[----:B------:R-:W-:Y:S01]  /*20a0*/  MOV R29, UR12 ;  /* 0x0000000c001d7c02 */ /* 0x000fe20008000f00 */
[----:B------:R-:W-:Y:S02]  /*20b0*/  FFMA R4, R26, R18, R27 ;  /* 0x000000121a047223 */ /* 0x000fe4000000001b */
[----:B------:R4:W3:Y:S02]  /*20c0*/  LDG.E.64.CONSTANT R18, desc[UR14][R24.64+0x1000] ;  /* 0x0010000e18127981 */ /* 0x0008e4000c1e9b00 */
[----:B------:R-:W-:Y:S01]  /*20d0*/  IMAD.WIDE.U32 R28, R29, 0x4, R16 ;  /* 0x000000041d1c7825 */ /* 0x000fe200078e0010 */
[----:B------:R-:W-:-:S05]  /*20e0*/  MOV R27, UR12 ;  /* 0x0000000c001b7c02 */ /* 0x000fca0008000f00 */
[----:B------:R-:W-:-:S04]  /*20f0*/  IMAD.WIDE R26, R27, 0x4, R16 ;  /* 0x000000041b1a7825 */ /* 0x000fc800078e0210 */
[C---:B0-----:R-:W-:Y:S01]  /*2100*/  FFMA R4, R5.reuse, R6, R4 ;  /* 0x0000000605047223 */ /* 0x041fe20000000004 */
[----:B------:R-:W-:Y:S02]  /*2110*/  FFMA R30, R5, R7, R30 ;  /* 0x00000007051e7223 */ /* 0x000fe4000000001e */
[----:B------:R0:W3:Y:S01]  /*2120*/  LDG.E.64.CONSTANT R6, desc[UR14][R28.64] ;  /* 0x0000000e1c067981 */ /* 0x0000e2000c1e9b00 */
[----:B-1----:R-:W-:-:S03]  /*2130*/  FFMA R32, R3, R8, R4 ;  /* 0x0000000803207223 */ /* 0x002fc60000000004 */
[----:B------:R-:W3:Y:S01]  /*2140*/  LDG.E.64.CONSTANT R4, desc[UR14][R26.64+0x200] ;  /* 0x0002000e1a047981 */ /* 0x000ee2000c1e9b00 */
[----:B------:R-:W-:Y:S01]  /*2150*/  UIMAD UR12, UR25, UR31, UR7 ;  /* 0x0000001f190c72a4 */ /* 0x000fe2000f8e0207 */
[----:B------:R-:W-:Y:S02]  /*2160*/  FFMA R30, R3, R9, R30 ;  /* 0x00000009031e7223 */ /* 0x000fe4000000001e */
[----:B------:R-:W4:Y:S01]  /*2170*/  LDS R9, [UR21] ;  /* 0x00000015ff097984 */ /* 0x000f220008000800 */
[----:B------:R-:W-:-:S05]  /*2180*/  UIMAD UR19, UR9, UR31, UR7 ;  /* 0x0000001f091372a4 */ /* 0x000fca000f8e0207 */
[----:B------:R-:W2:Y:S04]  /*2190*/  LDS R8, [UR12] ;  /* 0x0000000cff087984 */ /* 0x000ea80008000800 */
[----:B------:R-:W3:Y:S01]  /*21a0*/  LDS R3, [UR19] ;  /* 0x00000013ff037984 */ /* 0x000ee20008000800 */
[----:B------:R-:W-:Y:S01]  /*21b0*/  UIMAD UR22, UR29, UR31, UR7 ;  /* 0x0000001f1d1672a4 */ /* 0x000fe2000f8e0207 */
[C---:B----4-:R-:W-:Y:S01]  /*21c0*/  FFMA R25, R9.reuse, R10, R32 ;  /* 0x0000000a09197223 */ /* 0x050fe20000000020 */
[----:B------:R-:W-:-:S03]  /*21d0*/  FFMA R30, R9, R11, R30 ;  /* 0x0000000b091e7223 */ /* 0x000fc6000000001e */
[C---:B--2---:R-:W-:Y:S01]  /*21e0*/  FFMA R10, R8.reuse, R22, R25 ;  /* 0x00000016080a7223 */ /* 0x044fe20000000019 */
[----:B------:R-:W-:Y:S01]  /*21f0*/  FFMA R30, R8, R23, R30 ;  /* 0x00000017081e7223 */ /* 0x000fe2000000001e */
[----:B------:R-:W-:Y:S02]  /*2200*/  MOV R22, UR7 ;  /* 0x0000000700167c02 */ /* 0x000fe40008000f00 */
[----:B------:R-:W1:Y:S04]  /*2210*/  LDS R23, [UR22] ;  /* 0x00000016ff177984 */ /* 0x000e680008000800 */
[----:B------:R-:W2:Y:S04]  /*2220*/  LDG.E.64.CONSTANT R8, desc[UR14][R26.64+0x400] ;  /* 0x0004000e1a087981 */ /* 0x000ea8000c1e9b00 */
[----:B------:R-:W4:Y:S01]  /*2230*/  LDS R22, [R22+UR10+0x4] ;  /* 0x0000040a16167984 */ /* 0x000f220008000800 */
[----:B---3--:R-:W-:-:S03]  /*2240*/  FFMA R20, R3, R20, R10 ;  /* 0x0000001403147223 */ /* 0x008fc6000000000a */
[----:B------:R-:W3:Y:S01]  /*2250*/  LDG.E.64.CONSTANT R10, desc[UR14][R26.64+0x600] ;  /* 0x0006000e1a0a7981 */ /* 0x000ee2000c1e9b00 */
[----:B------:R-:W-:-:S03]  /*2260*/  FFMA R30, R3, R21, R30 ;  /* 0x00000015031e7223 */ /* 0x000fc6000000001e */
[----:B------:R-:W4:Y:S04]  /*2270*/  LDS R3, [UR17+0x4] ;  /* 0x00000411ff037984 */ /* 0x000f280008000800 */
[----:B------:R-:W3:Y:S01]  /*2280*/  LDG.E.64.CONSTANT R24, desc[UR14][R26.64+0xe00] ;  /* 0x000e000e1a187981 */ /* 0x000ee2000c1e9b00 */
[C---:B-1----:R-:W-:Y:S01]  /*2290*/  FFMA R21, R23.reuse, R18, R20 ;  /* 0x0000001217157223 */ /* 0x042fe20000000014 */
[----:B0-----:R-:W-:Y:S02]  /*22a0*/  FFMA R28, R23, R19, R30 ;  /* 0x00000013171c7223 */ /* 0x001fe4000000001e */
[----:B------:R-:W3:Y:S01]  /*22b0*/  LDG.E.64.CONSTANT R18, desc[UR14][R26.64+0x800] ;  /* 0x0008000e1a127981 */ /* 0x000ee2000c1e9b00 */
[----:B----4-:R-:W-:-:S03]  /*22c0*/  FFMA R6, R22, R6, R21 ;  /* 0x0000000616067223 */ /* 0x010fc60000000015 */
[----:B------:R-:W4:Y:S01]  /*22d0*/  LDG.E.64.CONSTANT R20, desc[UR14][R26.64+0xa00] ;  /* 0x000a000e1a147981 */ /* 0x000f22000c1e9b00 */
[----:B------:R-:W-:-:S03]  /*22e0*/  FFMA R28, R22, R7, R28 ;  /* 0x00000007161c7223 */ /* 0x000fc6000000001c */
[----:B------:R-:W4:Y:S01]  /*22f0*/  LDG.E.64.CONSTANT R22, desc[UR14][R26.64+0xc00] ;  /* 0x000c000e1a167981 */ /* 0x000f22000c1e9b00 */
[----:B------:R-:W-:-:S03]  /*2300*/  FFMA R29, R3, R4, R6 ;  /* 0x00000004031d7223 */ /* 0x000fc60000000006 */
[----:B------:R-:W4:Y:S04]  /*2310*/  LDG.E.64.CONSTANT R6, desc[UR14][R26.64+0x1000] ;  /* 0x0010000e1a067981 */ /* 0x000f28000c1e9b00 */
[----:B------:R-:W2:Y:S01]  /*2320*/  LDS R4, [UR20+0x4] ;  /* 0x00000414ff047984 */ /* 0x000ea20008000800 */
[----:B------:R-:W-:-:S03]  /*2330*/  FFMA R28, R3, R5, R28 ;  /* 0x00000005031c7223 */ /* 0x000fc6000000001c */
[----:B------:R-:W3:Y:S04]  /*2340*/  LDS R3, [UR11+0x4] ;  /* 0x0000040bff037984 */ /* 0x000ee80008000800 */
[----:B------:R-:W-:Y:S01]  /*2350*/  LDS R5, [UR21+0x4] ;  /* 0x00000415ff057984 */ /* 0x000fe20008000800 */
[----:B------:R-:W-:Y:S01]  /*2360*/  PLOP3.LUT P0, PT, PT, PT, PT, 0x8, 0x80 ;  /* 0x000000000080781c */ /* 0x000fe20003f0e170 */
[----:B------:R-:W-:Y:S02]  /*2370*/  UIADD3 UR13, UPT, UPT, UR13, 0x2, URZ ;  /* 0x000000020d0d7890 */ /* 0x000fe4000fffe0ff */
[----:B------:R-:W-:Y:S02]  /*2380*/  UIADD3 UR5, UPT, UPT, UR5, 0x900, URZ ;  /* 0x0000090005057890 */ /* 0x000fe4000fffe0ff */
[----:B------:R-:W-:Y:S01]  /*2390*/  UIADD3 UR7, UPT, UPT, UR7, 0x8, URZ ;  /* 0x0000000807077890 */ /* 0x000fe2000fffe0ff */
[----:B--2---:R-:W-:-:S02]  /*23a0*/  FFMA R28, R4, R9, R28 ;  /* 0x00000009041c7223 */ /* 0x004fc4000000001c */
[----:B------:R-:W0:Y:S01]  /*23b0*/  LDS R9, [UR18+0x4] ;  /* 0x00000412ff097984 */ /* 0x000e220008000800 */
[----:B------:R-:W-:-:S03]  /*23c0*/  FFMA R8, R4, R8, R29 ;  /* 0x0000000804087223 */ /* 0x000fc6000000001d */
[----:B------:R-:W1:Y:S01]  /*23d0*/  LDS R4, [UR12+0x4] ;  /* 0x0000040cff047984 */ /* 0x000e620008000800 */
[----:B---3--:R-:W-:-:S03]  /*23e0*/  FFMA R10, R3, R10, R8 ;  /* 0x0000000a030a7223 */ /* 0x008fc60000000008 */
[----:B------:R-:W2:Y:S01]  /*23f0*/  LDS R8, [UR19+0x4] ;  /* 0x00000413ff087984 */ /* 0x000ea20008000800 */
[----:B------:R-:W-:-:S03]  /*2400*/  FFMA R28, R3, R11, R28 ;  /* 0x0000000b031c7223 */ /* 0x000fc6000000001c */
[----:B------:R-:W3:Y:S01]  /*2410*/  LDS R3, [UR22+0x4] ;  /* 0x00000416ff037984 */ /* 0x000ee20008000800 */
[C---:B0-----:R-:W-:Y:S01]  /*2420*/  FFMA R10, R9.reuse, R18, R10 ;  /* 0x00000012090a7223 */ /* 0x041fe2000000000a */
[----:B------:R-:W-:-:S03]  /*2430*/  FFMA R28, R9, R19, R28 ;  /* 0x00000013091c7223 */ /* 0x000fc6000000001c */
[C---:B----4-:R-:W-:Y:S01]  /*2440*/  FFMA R9, R5.reuse, R20, R10 ;  /* 0x0000001405097223 */ /* 0x050fe2000000000a */
[----:B------:R-:W-:-:S03]  /*2450*/  FFMA R28, R5, R21, R28 ;  /* 0x00000015051c7223 */ /* 0x000fc6000000001c */
[C---:B-1----:R-:W-:Y:S01]  /*2460*/  FFMA R9, R4.reuse, R22, R9 ;  /* 0x0000001604097223 */ /* 0x042fe20000000009 */
[----:B------:R-:W-:-:S03]  /*2470*/  FFMA R23, R4, R23, R28 ;  /* 0x0000001704177223 */ /* 0x000fc6000000001c */
[C---:B--2---:R-:W-:Y:S01]  /*2480*/  FFMA R24, R8.reuse, R24, R9 ;  /* 0x0000001808187223 */ /* 0x044fe20000000009 */
[----:B------:R-:W-:-:S03]  /*2490*/  FFMA R4, R8, R25, R23 ;  /* 0x0000001908047223 */ /* 0x000fc60000000017 */
[C---:B---3--:R-:W-:Y:S01]  /*24a0*/  FFMA R5, R3.reuse, R6, R24 ;  /* 0x0000000603057223 */ /* 0x048fe20000000018 */
[----:B------:R-:W-:-:S07]  /*24b0*/  FFMA R4, R3, R7, R4 ;  /* 0x0000000703047223 */ /* 0x000fce0000000004 */
.L_x_8:
[----:B------:R-:W-:-:S13]  /*24c0*/  ISETP.EQ.AND P2, PT, RZ, UR13, PT ;  /* 0x0000000dff007c0c */ /* 0x000fda000bf42270 */
[----:B------:R-:W-:Y:S05]  /*24d0*/  @!P0 BRA P2, `(.L_x_9) ;  /* 0x0000000000d88947 */ /* 0x000fea0001000000 */
.L_x_5:
[----:B------:R-:W-:Y:S02]  /*24e0*/  MOV R25, UR5 ;  /* 0x0000000500197c02 */ /* 0x000fe40008000f00 */
[----:B------:R-:W-:-:S03]  /*24f0*/  MOV R9, UR5 ;  /* 0x0000000500097c02 */ /* 0x000fc60008000f00 */
[----:B------:R-:W-:-:S06]  /*2500*/  IMAD.WIDE.U32 R24, R25, 0x4, R16 ;  /* 0x0000000419187825 */ /* 0x000fcc00078e0010 */
[----:B------:R-:W2:Y:S01]  /*2510*/  LDG.E.64.CONSTANT R24, desc[UR14][R24.64] ;  /* 0x0000000e18187981 */ /* 0x000ea2000c1e9b00 */
[----:B------:R-:W-:-:S05]  /*2520*/  IMAD.WIDE R8, R9, 0x4, R16 ;  /* 0x0000000409087825 */ /* 0x000fca00078e0210 */
[----:B------:R-:W3:Y:S01]  /*2530*/  LDG.E.64.CONSTANT R22, desc[UR14][R8.64+0x200] ;  /* 0x0002000e08167981 */ /* 0x000ee2000c1e9b00 */
[----:B------:R-:W-:-:S03]  /*2540*/  MOV R30, UR7 ;  /* 0x00000007001e7c02 */ /* 0x000fc60008000f00 */
[----:B------:R-:W4:Y:S01]  /*2550*/  LDG.E.64.CONSTANT R20, desc[UR14][R8.64+0x400] ;  /* 0x0004000e08147981 */ /* 0x000f22000c1e9b00 */
[----:B------:R-:W-:-:S03]  /*2560*/  UIMAD UR11, UR26, UR31, UR7 ;  /* 0x0000001f1a0b72a4 */ /* 0x000fc6000f8e0207 */
[----:B------:R-:W2:Y:S04]  /*2570*/  LDS R28, [R30+UR10] ;  /* 0x0000000a1e1c7984 */ /* 0x000ea80008000800 */
[----:B------:R-:W4:Y:S04]  /*2580*/  LDG.E.64.CONSTANT R10, desc[UR14][R8.64+0x600] ;  /* 0x0006000e080a7981 */ /* 0x000f28000c1e9b00 */
[----:B------:R-:W3:Y:S04]  /*2590*/  LDS R3, [UR11] ;  /* 0x0000000bff037984 */ /* 0x000ee80008000800 */
[----:B------:R-:W4:Y:S04]  /*25a0*/  LDG.E.64.CONSTANT R6, desc[UR14][R8.64+0x800] ;  /* 0x0008000e08067981 */ /* 0x000f28000c1e9b00 */
[----:B------:R-:W4:Y:S01]  /*25b0*/  LDG.E.64.CONSTANT R18, desc[UR14][R8.64+0xa00] ;  /* 0x000a000e08127981 */ /* 0x000f22000c1e9b00 */
[----:B------:R-:W-:-:S02]  /*25c0*/  UIMAD UR11, UR27, UR31, UR7 ;  /* 0x0000001f1b0b72a4 */ /* 0x000fc4000f8e0207 */
[----:B------:R-:W-:Y:S02]  /*25d0*/  UIMAD UR12, UR30, UR31, UR7 ;  /* 0x0000001f1e0c72a4 */ /* 0x000fe4000f8e0207 */
[----:B------:R-:W-:Y:S01]  /*25e0*/  UIMAD UR17, UR28, UR31, UR7 ;  /* 0x0000001f1c1172a4 */ /* 0x000fe2000f8e0207 */
[C---:B--2---:R-:W-:Y:S01]  /*25f0*/  FFMA R26, R28.reuse, R24, R5 ;  /* 0x000000181c1a7223 */ /* 0x044fe20000000005 */
[----:B------:R-:W-:Y:S02]  /*2600*/  FFMA R28, R28, R25, R4 ;  /* 0x000000191c1c7223 */ /* 0x000fe40000000004 */
[----:B------:R-:W2:Y:S04]  /*2610*/  LDG.E.64.CONSTANT R24, desc[UR14][R8.64+0xc00] ;  /* 0x000c000e08187981 */ /* 0x000ea8000c1e9b00 */
[----:B------:R-:W2:Y:S01]  /*2620*/  LDG.E.64.CONSTANT R4, desc[UR14][R8.64+0xe00] ;  /* 0x000e000e08047981 */ /* 0x000ea2000c1e9b00 */
[----:B---3--:R-:W-:-:S03]  /*2630*/  FFMA R29, R3, R22, R26 ;  /* 0x00000016031d7223 */ /* 0x008fc6000000001a */
[----:B------:R0:W3:Y:S04]  /*2640*/  LDG.E.64.CONSTANT R26, desc[UR14][R8.64+0x1000] ;  /* 0x0010000e081a7981 */ /* 0x0000e8000c1e9b00 */
[----:B------:R-:W4:Y:S01]  /*2650*/  LDS R22, [UR11] ;  /* 0x0000000bff167984 */ /* 0x000f220008000800 */
[----:B------:R-:W-:Y:S01]  /*2660*/  UIMAD UR11, UR24, UR31, UR7 ;  /* 0x0000001f180b72a4 */ /* 0x000fe2000f8e0207 */
[----:B------:R-:W-:Y:S02]  /*2670*/  FFMA R30, R3, R23, R28 ;  /* 0x00000017031e7223 */ /* 0x000fe4000000001c */
[----:B0-----:R-:W-:Y:S06]  /*2680*/  LDS R9, [UR17] ;  /* 0x00000011ff097984 */ /* 0x001fec0008000800 */
[----:B------:R-:W0:Y:S01]  /*2690*/  LDS R3, [UR11] ;  /* 0x0000000bff037984 */ /* 0x000e220008000800 */
[----:B------:R-:W-:-:S02]  /*26a0*/  UIMAD UR11, UR25, UR31, UR7 ;  /* 0x0000001f190b72a4 */ /* 0x000fc4000f8e0207 */
[----:B------:R-:W-:-:S07]  /*26b0*/  UIMAD UR17, UR29, UR31, UR7 ;  /* 0x0000001f1d1172a4 */ /* 0x000fce000f8e0207 */
[----:B------:R-:W-:Y:S01]  /*26c0*/  LDS R8, [UR11] ;  /* 0x0000000bff087984 */ /* 0x000fe20008000800 */
[----:B----4-:R-:W-:-:S03]  /*26d0*/  FFMA R28, R22, R20, R29 ;  /* 0x00000014161c7223 */ /* 0x010fc6000000001d */
[----:B------:R-:W1:Y:S01]  /*26e0*/  LDS R20, [UR12] ;  /* 0x0000000cff147984 */ /* 0x000e620008000800 */
[----:B------:R-:W-:Y:S01]  /*26f0*/  UIMAD UR12, UR9, UR31, UR7 ;  /* 0x0000001f090c72a4 */ /* 0x000fe2000f8e0207 */
[----:B------:R-:W-:Y:S01]  /*2700*/  FFMA R30, R22, R21, R30 ;  /* 0x00000015161e7223 */ /* 0x000fe2000000001e */
[----:B0-----:R-:W-:-:S07]  /*2710*/  FFMA R21, R3, R10, R28 ;  /* 0x0000000a03157223 */ /* 0x001fce000000001c */
[----:B------:R-:W0:Y:S01]  /*2720*/  LDS R10, [UR12] ;  /* 0x0000000cff0a7984 */ /* 0x000e220008000800 */
[----:B------:R-:W-:-:S03]  /*2730*/  FFMA R30, R3, R11, R30 ;  /* 0x0000000b031e7223 */ /* 0x000fc6000000001e */
[----:B------:R-:W3:Y:S01]  /*2740*/  LDS R3, [UR17] ;  /* 0x00000011ff037984 */ /* 0x000ee20008000800 */
[----:B------:R-:W-:-:S04]  /*2750*/  UIADD3 UR13, UPT, UPT, UR13, 0x1, URZ ;  /* 0x000000010d0d7890 */ /* 0x000fc8000fffe0ff */
[----:B------:R-:W-:Y:S01]  /*2760*/  UISETP.NE.AND UP0, UPT, UR13, URZ, UPT ;  /* 0x000000ff0d00728c */ /* 0x000fe2000bf05270 */
[C---:B-1----:R-:W-:Y:S01]  /*2770*/  FFMA R6, R20.reuse, R6, R21 ;  /* 0x0000000614067223 */ /* 0x042fe20000000015 */
[----:B------:R-:W-:-:S03]  /*2780*/  FFMA R30, R20, R7, R30 ;  /* 0x00000007141e7223 */ /* 0x000fc6000000001e */
[C---:B------:R-:W-:Y:S01]  /*2790*/  FFMA R7, R9.reuse, R18, R6 ;  /* 0x0000001209077223 */ /* 0x040fe20000000006 */
[----:B------:R-:W-:Y:S01]  /*27a0*/  FFMA R30, R9, R19, R30 ;  /* 0x00000013091e7223 */ /* 0x000fe2000000001e */
[----:B------:R-:W-:Y:S02]  /*27b0*/  UIADD3 UR5, UPT, UPT, UR5, 0x480, URZ ;  /* 0x0000048005057890 */ /* 0x000fe4000fffe0ff */
[----:B------:R-:W-:Y:S01]  /*27c0*/  UIADD3 UR7, UPT, UPT, UR7, 0x4, URZ ;  /* 0x0000000407077890 */ /* 0x000fe2000fffe0ff */
[C---:B--2---:R-:W-:Y:S01]  /*27d0*/  FFMA R7, R8.reuse, R24, R7 ;  /* 0x0000001808077223 */ /* 0x044fe20000000007 */
[----:B------:R-:W-:-:S03]  /*27e0*/  FFMA R30, R8, R25, R30 ;  /* 0x00000019081e7223 */ /* 0x000fc6000000001e */
[C---:B0-----:R-:W-:Y:S01]  /*27f0*/  FFMA R4, R10.reuse, R4, R7 ;  /* 0x000000040a047223 */ /* 0x041fe20000000007 */
[----:B------:R-:W-:-:S03]  /*2800*/  FFMA R30, R10, R5, R30 ;  /* 0x000000050a1e7223 */ /* 0x000fc6000000001e */
[C---:B---3--:R-:W-:Y:S01]  /*2810*/  FFMA R5, R3.reuse, R26, R4 ;  /* 0x0000001a03057223 */ /* 0x048fe20000000004 */
[----:B------:R-:W-:Y:S01]  /*2820*/  FFMA R4, R3, R27, R30 ;  /* 0x0000001b03047223 */ /* 0x000fe2000000001e */
[----:B------:R-:W-:Y:S06]  /*2830*/  BRA.U UP0, `(.L_x_5) ;  /* 0xfffffffd00287547 */ /* 0x000fec000b83ffff */
.L_x_9:
[----:B------:R-:W0:Y:S01]  /*2840*/  S2R R3, SR_TID.X ;  /* 0x0000000000037919 */ /* 0x000e220000002100 */
[----:B------:R-:W1:Y:S01]  /*2850*/  S2UR UR5, SR_CTAID.X ;  /* 0x00000000000579c3 */ /* 0x000e620000002500 */
[----:B------:R-:W1:Y:S01]  /*2860*/  LDCU UR9, c[0x0][0x3ac] ;  /* 0x00007580ff0977ac */ /* 0x000e620008000800 */
[----:B-----5:R-:W-:Y:S01]  /*2870*/  FADD R7, R2, R4 ;  /* 0x0000000402077221 */ /* 0x020fe20000000000 */
[----:B------:R-:W-:Y:S01]  /*2880*/  FADD R5, R0, R5 ;  /* 0x0000000500057221 */ /* 0x000fe20000000000 */
[----:B------:R-:W2:Y:S03]  /*2890*/  LDCU UR7, c[0x0][0x398] ;  /* 0x00007300ff0777ac */ /* 0x000ea60008000800 */
[-C--:B------:R-:W-:Y:S01]  /*28a0*/  FMNMX R8, RZ, R7.reuse, !PT ;  /* 0x00000007ff087209 */ /* 0x080fe20007800000 */
[----:B------:R-:W3:Y:S01]  /*28b0*/  LDCU.64 UR10, c[0x0][0x390] ;  /* 0x00007200ff0a77ac */ /* 0x000ee20008000a00 */
[----:B------:R-:W-:Y:S01]  /*28c0*/  FMNMX R7, RZ, R7, PT ;  /* 0x00000007ff077209 */ /* 0x000fe20003800000 */
[----:B------:R-:W-:-:S04]  /*28d0*/  UISETP.NE.AND UP0, UPT, UR8, 0x8, UPT ;  /* 0x000000080800788c */ /* 0x000fc8000bf05270 */
[----:B------:R-:W-:Y:S01]  /*28e0*/  FFMA R7, R7, 0.10000000149011611938, R8 ;  /* 0x3dcccccd07077823 */ /* 0x000fe20000000008 */
[----:B--2---:R-:W-:Y:S01]  /*28f0*/  MOV R6, UR7 ;  /* 0x0000000700067c02 */ /* 0x004fe20008000f00 */
[----:B-1----:R-:W-:-:S06]  /*2900*/  UIMAD UR5, UR5, UR9, UR6 ;  /* 0x00000009050572a4 */ /* 0x002fcc000f8e0206 */
[----:B------:R-:W-:Y:S01]  /*2910*/  IMAD R6, R6, UR5, RZ ;  /* 0x0000000506067c24 */ /* 0x000fe2000f8e02ff */
[----:B0-----:R-:W-:-:S04]  /*2920*/  SHF.L.U32 R3, R3, 0x1, RZ ;  /* 0x0000000103037819 */ /* 0x001fc800000006ff */
[----:B------:R-:W-:Y:S02]  /*2930*/  IADD3 R9, P0, PT, R6, R3, RZ ;  /* 0x0000000306097210 */ /* 0x000fe40007f1e0ff */
[-C--:B------:R-:W-:Y:S02]  /*2940*/  FMNMX R3, RZ, R5.reuse, !PT ;  /* 0x00000005ff037209 */ /* 0x080fe40007800000 */
[----:B------:R-:W-:Y:S02]  /*2950*/  FMNMX R6, RZ, R5, PT ;  /* 0x00000005ff067209 */ /* 0x000fe40003800000 */
[----:B------:R-:W-:Y:S02]  /*2960*/  IADD3.X R10, PT, PT, RZ, RZ, RZ, P0, !PT ;  /* 0x000000ffff0a7210 */ /* 0x000fe400007fe4ff */
[----:B---3--:R-:W-:Y:S01]  /*2970*/  LEA R4, P0, R9, UR10, 0x2 ;  /* 0x0000000a09047c11 */ /* 0x008fe2000f8010ff */
[----:B------:R-:W-:-:S03]  /*2980*/  FFMA R3, R6, 0.10000000149011611938, R3 ;  /* 0x3dcccccd06037823 */ /* 0x000fc60000000003 */
[----:B------:R-:W-:-:S05]  /*2990*/  LEA.HI.X R5, R9, UR11, R10, 0x2, P0 ;  /* 0x0000000b09057c11 */ /* 0x000fca00080f140a */
[----:B------:R0:W-:Y:S04]  /*29a0*/  STG.E desc[UR14][R4.64], R3 ;  /* 0x0000000304007986 */ /* 0x0001e8000c10190e */
[----:B------:R0:W-:Y:S01]  /*29b0*/  STG.E desc[UR14][R4.64+0x4], R7 ;  /* 0x0000040704007986 */ /* 0x0001e2000c10190e */
[----:B------:R-:W-:Y:S05]  /*29c0*/  BRA.U !UP0, `(.L_x_4) ;  /* 0x0000000508a47547 */ /* 0x000fea000b800000 */
[----:B------:R-:W-:Y:S02]  /*29d0*/  UMOV UR5, UR8 ;  /* 0x0000000800057c82 */ /* 0x000fe40008000000 */
[----:B------:R-:W-:-:S04]  /*29e0*/  UIADD3 UR6, UPT, UPT, UR5, UR4, URZ ;  /* 0x0000000405067290 */ /* 0x000fc8000fffe0ff */
[----:B------:R-:W-:-:S09]  /*29f0*/  UISETP.NE.AND UP0, UPT, UR6, UR9, UPT ;  /* 0x000000090600728c */ /* 0x000fd2000bf05270 */
[----:B------:R-:W-:Y:S05]  /*2a00*/  BRA.U UP0, `(.L_x_10) ;  /* 0xffffffe500e87547 */ /* 0x000fea000b83ffff */
[----:B------:R-:W-:Y:S05]  /*2a10*/  BRA `(.L_x_4) ;  /* 0x0000000400907947 */ /* 0x000fea0003800000 */
.L_x_3:
[----:B------:R-:W1:Y:S02]  /*2a20*/  LDCU UR9, c[0x0][0x3ac] ;  /* 0x00007580ff0977ac */ /* 0x000e640008000800 */
[----:B-1----:R-:W-:-:S09]  /*2a30*/  UISETP.NE.AND UP0, UPT, UR4, UR9, UPT ;  /* 0x000000090400728c */ /* 0x002fd2000bf05270 */
[----:B------:R-:W-:Y:S05]  /*2a40*/  BRA.U !UP0, `(.L_x_4) ;  /* 0x0000000508847547 */ /* 0x000fea000b800000 */
[----:B0-----:R-:W0:Y:S01]  /*2a50*/  S2R R6, SR_TID.X ;  /* 0x0000000000067919 */ /* 0x001e220000002100 */
[----:B------:R-:W1:Y:S01]  /*2a60*/  S2UR UR5, SR_CTAID.X ;  /* 0x00000000000579c3 */ /* 0x000e620000002500 */
[----:B------:R-:W2:Y:S01]  /*2a70*/  LDCU.64 UR10, c[0x0][0x390] ;  /* 0x00007200ff0a77ac */ /* 0x000ea20008000a00 */
[----:B-----5:R-:W-:Y:S01]  /*2a80*/  FADD R4, RZ, R0 ;  /* 0x00000000ff047221 */ /* 0x020fe20000000000 */
[----:B------:R-:W-:Y:S01]  /*2a90*/  FADD R7, RZ, R2 ;  /* 0x00000002ff077221 */ /* 0x000fe20000000000 */
[----:B------:R-:W-:-:S03]  /*2aa0*/  UIADD3 UR6, UPT, UPT, UR4, 0x1, URZ ;  /* 0x0000000104067890 */ /* 0x000fc6000fffe0ff */
[-C--:B------:R-:W-:Y:S01]  /*2ab0*/  FMNMX R11, RZ, R4.reuse, !PT ;  /* 0x00000004ff0b7209 */ /* 0x080fe20007800000 */
[----:B------:R-:W3:Y:S01]  /*2ac0*/  LDC R5, c[0x0][0x398] ;  /* 0x0000e600ff057b82 */ /* 0x000ee20000000800 */
[----:B------:R-:W-:Y:S01]  /*2ad0*/  FMNMX R18, RZ, R4, PT ;  /* 0x00000004ff127209 */ /* 0x000fe20003800000 */
[----:B------:R-:W-:Y:S01]  /*2ae0*/  UISETP.NE.AND UP0, UPT, UR6, UR9, UPT ;  /* 0x000000090600728c */ /* 0x000fe2000bf05270 */
[-C--:B------:R-:W-:Y:S02]  /*2af0*/  FMNMX R10, RZ, R7.reuse, !PT ;  /* 0x00000007ff0a7209 */ /* 0x080fe40007800000 */
[----:B------:R-:W-:Y:S01]  /*2b00*/  FMNMX R7, RZ, R7, PT ;  /* 0x00000007ff077209 */ /* 0x000fe20003800000 */
[----:B-1----:R-:W-:Y:S01]  /*2b10*/  UIMAD UR5, UR5, UR9, UR4 ;  /* 0x00000009050572a4 */ /* 0x002fe2000f8e0204 */
[----:B0-----:R-:W-:-:S05]  /*2b20*/  SHF.L.U32 R6, R6, 0x1, RZ ;  /* 0x0000000106067819 */ /* 0x001fca00000006ff */
[----:B---3--:R-:W-:-:S05]  /*2b30*/  IMAD R3, R5, UR5, RZ ;  /* 0x0000000505037c24 */ /* 0x008fca000f8e02ff */
[----:B------:R-:W-:-:S04]  /*2b40*/  IADD3 R3, P0, PT, R3, R6, RZ ;  /* 0x0000000603037210 */ /* 0x000fc80007f1e0ff */
[----:B------:R-:W-:Y:S02]  /*2b50*/  IADD3.X R4, PT, PT, RZ, RZ, RZ, P0, !PT ;  /* 0x000000ffff047210 */ /* 0x000fe400007fe4ff */
[----:B--2---:R-:W-:-:S04]  /*2b60*/  LEA R8, P0, R3, UR10, 0x2 ;  /* 0x0000000a03087c11 */ /* 0x004fc8000f8010ff */
[----:B------:R-:W-:Y:S01]  /*2b70*/  LEA.HI.X R9, R3, UR11, R4, 0x2, P0 ;  /* 0x0000000b03097c11 */ /* 0x000fe200080f1404 */
[----:B------:R-:W-:Y:S01]  /*2b80*/  FFMA R4, R18, 0.10000000149011611938, R11 ;  /* 0x3dcccccd12047823 */ /* 0x000fe2000000000b */
[----:B------:R-:W-:-:S04]  /*2b90*/  FFMA R3, R7, 0.10000000149011611938, R10 ;  /* 0x3dcccccd07037823 */ /* 0x000fc8000000000a */
[----:B------:R1:W-:Y:S04]  /*2ba0*/  STG.E desc[UR14][R8.64], R4 ;  /* 0x0000000408007986 */ /* 0x0003e8000c10190e */
[----:B------:R1:W-:Y:S01]  /*2bb0*/  STG.E desc[UR14][R8.64+0x4], R3 ;  /* 0x0000040308007986 */ /* 0x0003e2000c10190e */
[----:B------:R-:W-:Y:S05]  /*2bc0*/  BRA.U !UP0, `(.L_x_4) ;  /* 0x0000000508247547 */ /* 0x000fea000b800000 */
[----:B------:R-:W-:Y:S01]  /*2bd0*/  IMAD R7, R5, UR5, R5 ;  /* 0x0000000505077c24 */ /* 0x000fe2000f8e0205 */
[----:B------:R-:W-:-:S04]  /*2be0*/  UIADD3 UR6, UPT, UPT, UR4, 0x2, URZ ;  /* 0x0000000204067890 */ /* 0x000fc8000fffe0ff */
[----:B------:R-:W-:Y:S01]  /*2bf0*/  IADD3 R7, P0, PT, R6, R7, RZ ;  /* 0x0000000706077210 */ /* 0x000fe20007f1e0ff */
[----:B------:R-:W-:-:S03]  /*2c00*/  UISETP.NE.AND UP0, UPT, UR6, UR9, UPT ;  /* 0x000000090600728c */ /* 0x000fc6000bf05270 */
[----:B------:R-:W-:Y:S02]  /*2c10*/  IADD3.X R10, PT, PT, RZ, RZ, RZ, P0, !PT ;  /* 0x000000ffff0a7210 */ /* 0x000fe400007fe4ff */
[----:B-1----:R-:W-:-:S04]  /*2c20*/  LEA R8, P0, R7, UR10, 0x2 ;  /* 0x0000000a07087c11 */ /* 0x002fc8000f8010ff */
[----:B------:R-:W-:-:S05]  /*2c30*/  LEA.HI.X R9, R7, UR11, R10, 0x2, P0 ;  /* 0x0000000b07097c11 */ /* 0x000fca00080f140a */
[----:B------:R2:W-:Y:S04]  /*2c40*/  STG.E desc[UR14][R8.64], R4 ;  /* 0x0000000408007986 */ /* 0x0005e8000c10190e */
[----:B------:R2:W-:Y:S01]  /*2c50*/  STG.E desc[UR14][R8.64+0x4], R3 ;  /* 0x0000040308007986 */ /* 0x0005e2000c10190e */
[----:B------:R-:W-:Y:S05]  /*2c60*/  BRA.U !UP0, `(.L_x_4) ;  /* 0x0000000108fc7547 */ /* 0x000fea000b800000 */
[----:B------:R-:W-:-:S06]  /*2c70*/  UIADD3 UR6, UPT, UPT, UR5, 0x2, URZ ;  /* 0x0000000205067890 */ /* 0x000fcc000fffe0ff */
[----:B------:R-:W-:Y:S01]  /*2c80*/  IMAD R7, R5, UR6, RZ ;  /* 0x0000000605077c24 */ /* 0x000fe2000f8e02ff */
[----:B------:R-:W-:-:S04]  /*2c90*/  UIADD3 UR6, UPT, UPT, UR4, 0x3, URZ ;  /* 0x0000000304067890 */ /* 0x000fc8000fffe0ff */
[----:B------:R-:W-:Y:S01]  /*2ca0*/  IADD3 R7, P0, PT, R7, R6, RZ ;  /* 0x0000000607077210 */ /* 0x000fe20007f1e0ff */
[----:B------:R-:W-:-:S03]  /*2cb0*/  UISETP.NE.AND UP0, UPT, UR6, UR9, UPT ;  /* 0x000000090600728c */ /* 0x000fc6000bf05270 */
[----:B------:R-:W-:Y:S02]  /*2cc0*/  IADD3.X R10, PT, PT, RZ, RZ, RZ, P0, !PT ;  /* 0x000000ffff0a7210 */ /* 0x000fe400007fe4ff */
[----:B--2---:R-:W-:-:S04]  /*2cd0*/  LEA R8, P0, R7, UR10, 0x2 ;  /* 0x0000000a07087c11 */ /* 0x004fc8000f8010ff */
        /* <DEDUP_REMOVED lines=10> */
[----:B---3--:R-:W-:-:S04]  /*2d80*/  LEA R8, P0, R7, UR10, 0x2 ;  /* 0x0000000a07087c11 */ /* 0x008fc8000f8010ff */
        /* <DEDUP_REMOVED lines=10> */
[----:B----4-:R-:W-:-:S04]  /*2e30*/  LEA R8, P0, R7, UR10, 0x2 ;  /* 0x0000000a07087c11 */ /* 0x010fc8000f8010ff */
        /* <DEDUP_REMOVED lines=10> */
[----:B0-----:R-:W-:-:S04]  /*2ee0*/  LEA R8, P0, R7, UR10, 0x2 ;  /* 0x0000000a07087c11 */ /* 0x001fc8000f8010ff */
        /* <DEDUP_REMOVED lines=16> */
[----:B------:R-:W-:-:S05]  /*2ff0*/  IMAD R5, R5, UR5, RZ ;  /* 0x0000000505057c24 */ /* 0x000fca000f8e02ff */
[----:B------:R-:W-:-:S04]  /*3000*/  IADD3 R5, P0, PT, R5, R6, RZ ;  /* 0x0000000605057210 */ /* 0x000fc80007f1e0ff */
[----:B0-----:R-:W-:Y:S02]  /*3010*/  IADD3.X R8, PT, PT, RZ, RZ, RZ, P0, !PT ;  /* 0x000000ffff087210 */ /* 0x001fe400007fe4ff */
[----:B------:R-:W-:-:S04]  /*3020*/  LEA R6, P0, R5, UR10, 0x2 ;  /* 0x0000000a05067c11 */ /* 0x000fc8000f8010ff */
[----:B------:R-:W-:-:S05]  /*3030*/  LEA.HI.X R7, R5, UR11, R8, 0x2, P0 ;  /* 0x0000000b05077c11 */ /* 0x000fca00080f1408 */
[----:B------:R0:W-:Y:S04]  /*3040*/  STG.E desc[UR14][R6.64], R4 ;  /* 0x0000000406007986 */ /* 0x0001e8000c10190e */
[----:B------:R0:W-:Y:S02]  /*3050*/  STG.E desc[UR14][R6.64+0x4], R3 ;  /* 0x0000040306007986 */ /* 0x0001e4000c10190e */
.L_x_4:
[----:B------:R-:W-:-:S04]  /*3060*/  UIADD3 UR4, UPT, UPT, UR4, 0x8, URZ ;  /* 0x0000000804047890 */ /* 0x000fc8000fffe0ff */
[----:B------:R-:W-:-:S09]  /*3070*/  UISETP.GE.U32.AND UP0, UPT, UR4, UR9, UPT ;  /* 0x000000090400728c */ /* 0x000fd2000bf06070 */
[----:B------:R-:W-:Y:S05]  /*3080*/  BRA.U !UP0, `(.L_x_11) ;  /* 0xffffffd108887547 */ /* 0x000fea000b83ffff */
[----:B------:R-:W-:Y:S05]  /*3090*/  EXIT ;  /* 0x000000000000794d */ /* 0x000fea0003800000 */
.L_x_12:
[----:B------:R-:W-:-:S00]  /*30a0*/  BRA `(.L_x_12) ;  /* 0xfffffffc00fc7947 */ /* 0x000fc0000383ffff */
[----:B------:R-:W-:-:S00]  /*30b0*/  NOP ;  /* 0x0000000000007918 */ /* 0x000fc00000000000 */
        /* <DEDUP_REMOVED lines=12> */
.L_x_13:


//--------------------- .nv.shared.filter         --------------------------
	.section	.nv.shared.filter,"aw",@nobits
	.sectionflags	@""
	.align	16
	.zero		1024


//--------------------- .nv.shared.reserved.0     --------------------------
	.section	.nv.shared.reserved.0,"aw",@nobits
	.weak		__nv_reservedSMEM_offset_0_alias
	.size		__nv_reservedSMEM_offset_0_alias, 0, 64
	.other		__nv_reservedSMEM_offset_0_alias,@"STO_CUDA_RESERVED_SHARED STV_DEFAULT"
__nv_reservedSMEM_offset_0_alias:
	.zero		0
	.zero		64


//--------------------- .nv.constant0.filter      --------------------------
	.section	.nv.constant0.filter,"a",@progbits
	.sectionflags	@""
	.align	4
.nv.constant0.filter:
	.zero		952


//--------------------- SYMBOLS --------------------------

	.type		.nv.reservedSmem.offset0,@object
	.size		.nv.reservedSmem.offset0,0x4
	.type		.nv.reservedSmem.cap,@object
	.size		.nv.reservedSmem.cap,0x4
